	.target	sm_90a

	.elftype	@"ET_EXEC"


//--------------------- .note.nv.tkinfo           --------------------------
	.section	.note.nv.tkinfo,"",@"SHT_NOTE"
	.sectionflags	@"SHF_NOTE_NV_TKINFO"
	.tkinfo
        /*0018*/ 	.word	0x00000002
        /*0030*/ 	.string	""
        /*0030*/ 	.string	"ptxas"
        /*0030*/ 	.string	"Cuda compilation tools, release 13.0, V13.0.88"
        /*0030*/ 	.string	"Build cuda_13.0.r13.0/compiler.36424714_0"
        /*0030*/ 	.string	"-arch sm_90a -m 64 "



//--------------------- .note.nv.cuinfo           --------------------------
	.section	.note.nv.cuinfo,"",@"SHT_NOTE"
	.sectionflags	@"SHF_NOTE_NV_CUINFO"
        /*0018*/ 	.short	0x0002
        /*001a*/ 	.short	0x005a
        /*001c*/ 	.short	0x0082
	.zero		2


//--------------------- .nv.info                  --------------------------
	.section	.nv.info,"",@"SHT_CUDA_INFO"
	.align	4


	//----- nvinfo : EIATTR_REGCOUNT
	.align		4
        /*0000*/ 	.byte	0x04, 0x2f
        /*0002*/ 	.short	(.L_15 - .L_14)
	.align		4
.L_14:
        /*0004*/ 	.word	index@(_ZN7cutlass13device_kernelINS_4gemm6kernel13GemmUniversalIN4cute5tupleIJiiiiEEENS1_10collective13CollectiveMmaINS1_34MainloopSm90TmaGmmaWarpSpecializedILi6ENS5_IJNS4_1CILi1EEESB_SB_EEENS1_32KernelTmaWarpSpecializedPingpongEEENS5_IJNSA_ILi64EEESF_NSA_ILi128EEEEEEfNS5_IJlSB_lEEEfSI_NS4_8TiledMMAINS4_8MMA_AtomIJNS4_4SM904GMMA29MMA_64x64x8_F32TF32TF32_SS_TNILNSM_7ScaleInE1ELSO_1EEEEEENS4_6LayoutISC_NS5_IJNSA_ILi0EEESS_SS_EEEEENS5_IJNS4_10UnderscoreESV_SV_EEEEENS4_13SM90_TMA_LOADENS4_14ComposedLayoutINS4_7SwizzleILi3ELi4ELi3EEENS4_18smem_ptr_flag_bitsILi32EEENSR_INS5_IJNSA_ILi8EEENSA_ILi32EEEEEENS5_IJS15_SB_EEEEEEEvNS4_8identityESY_S19_vS1A_EENS_8epilogue10collective6detail29Sm90TmaWarpSpecializedAdapterINS1D_15DefaultEpilogueIfSI_SI_NS1C_6thread17LinearCombinationIfLi1EffLNS1H_9ScaleType4KindE0ELNS_15FloatRoundStyleE2EfEENS1_15EpilogueDefaultEEEEEvvEEEEvNT_6ParamsE)
        /*0008*/ 	.word	0x000000a8


	//----- nvinfo : EIATTR_FRAME_SIZE
	.align		4
.L_15:
        /*000c*/ 	.byte	0x04, 0x11
        /*000e*/ 	.short	(.L_17 - .L_16)
	.align		4
.L_16:
        /*0010*/ 	.word	index@(_ZN7cutlass13device_kernelINS_4gemm6kernel13GemmUniversalIN4cute5tupleIJiiiiEEENS1_10collective13CollectiveMmaINS1_34MainloopSm90TmaGmmaWarpSpecializedILi6ENS5_IJNS4_1CILi1EEESB_SB_EEENS1_32KernelTmaWarpSpecializedPingpongEEENS5_IJNSA_ILi64EEESF_NSA_ILi128EEEEEEfNS5_IJlSB_lEEEfSI_NS4_8TiledMMAINS4_8MMA_AtomIJNS4_4SM904GMMA29MMA_64x64x8_F32TF32TF32_SS_TNILNSM_7ScaleInE1ELSO_1EEEEEENS4_6LayoutISC_NS5_IJNSA_ILi0EEESS_SS_EEEEENS5_IJNS4_10UnderscoreESV_SV_EEEEENS4_13SM90_TMA_LOADENS4_14ComposedLayoutINS4_7SwizzleILi3ELi4ELi3EEENS4_18smem_ptr_flag_bitsILi32EEENSR_INS5_IJNSA_ILi8EEENSA_ILi32EEEEEENS5_IJS15_SB_EEEEEEEvNS4_8identityESY_S19_vS1A_EENS_8epilogue10collective6detail29Sm90TmaWarpSpecializedAdapterINS1D_15DefaultEpilogueIfSI_SI_NS1C_6thread17LinearCombinationIfLi1EffLNS1H_9ScaleType4KindE0ELNS_15FloatRoundStyleE2EfEENS1_15EpilogueDefaultEEEEEvvEEEEvNT_6ParamsE)
        /*0014*/ 	.word	0x00000008


	//----- nvinfo : EIATTR_MIN_STACK_SIZE
	.align		4
.L_17:
        /*0018*/ 	.byte	0x04, 0x12
        /*001a*/ 	.short	(.L_19 - .L_18)
	.align		4
.L_18:
        /*001c*/ 	.word	index@(_ZN7cutlass13device_kernelINS_4gemm6kernel13GemmUniversalIN4cute5tupleIJiiiiEEENS1_10collective13CollectiveMmaINS1_34MainloopSm90TmaGmmaWarpSpecializedILi6ENS5_IJNS4_1CILi1EEESB_SB_EEENS1_32KernelTmaWarpSpecializedPingpongEEENS5_IJNSA_ILi64EEESF_NSA_ILi128EEEEEEfNS5_IJlSB_lEEEfSI_NS4_8TiledMMAINS4_8MMA_AtomIJNS4_4SM904GMMA29MMA_64x64x8_F32TF32TF32_SS_TNILNSM_7ScaleInE1ELSO_1EEEEEENS4_6LayoutISC_NS5_IJNSA_ILi0EEESS_SS_EEEEENS5_IJNS4_10UnderscoreESV_SV_EEEEENS4_13SM90_TMA_LOADENS4_14ComposedLayoutINS4_7SwizzleILi3ELi4ELi3EEENS4_18smem_ptr_flag_bitsILi32EEENSR_INS5_IJNSA_ILi8EEENSA_ILi32EEEEEENS5_IJS15_SB_EEEEEEEvNS4_8identityESY_S19_vS1A_EENS_8epilogue10collective6detail29Sm90TmaWarpSpecializedAdapterINS1D_15DefaultEpilogueIfSI_SI_NS1C_6thread17LinearCombinationIfLi1EffLNS1H_9ScaleType4KindE0ELNS_15FloatRoundStyleE2EfEENS1_15EpilogueDefaultEEEEEvvEEEEvNT_6ParamsE)
        /*0020*/ 	.word	0x00000008
.L_19:


//--------------------- .nv.compat                --------------------------
	.section	.nv.compat,"",@"SHT_CUDA_COMPAT_INFO"
	.align	4
        /*0000*/ 	.byte	0x02, 0x09, 0x01, 0x00, 0x02, 0x02, 0x04, 0x00, 0x02, 0x05, 0x05, 0x00, 0x03, 0x07, 0x01, 0x01
        /*0010*/ 	.byte	0x02, 0x03, 0x01, 0x00, 0x02, 0x06, 0x01, 0x00, 0x04, 0x0b, 0x08, 0x00, 0x00, 0x00, 0x00, 0x00
        /*0020*/ 	.byte	0x00, 0x00, 0x00, 0x00


//--------------------- .nv.info._ZN7cutlass13device_kernelINS_4gemm6kernel13GemmUniversalIN4cute5tupleIJiiiiEEENS1_10collective13CollectiveMmaINS1_34MainloopSm90TmaGmmaWarpSpecializedILi6ENS5_IJNS4_1CILi1EEESB_SB_EEENS1_32KernelTmaWarpSpecializedPingpongEEENS5_IJNSA_ILi64EEESF_NSA_ILi128EEEEEEfNS5_IJlSB_lEEEfSI_NS4_8TiledMMAINS4_8MMA_AtomIJNS4_4SM904GMMA29MMA_64x64x8_F32TF32TF32_SS_TNILNSM_7ScaleInE1ELSO_1EEEEEENS4_6LayoutISC_NS5_IJNSA_ILi0EEESS_SS_EEEEENS5_IJNS4_10UnderscoreESV_SV_EEEEENS4_13SM90_TMA_LOADENS4_14ComposedLayoutINS4_7SwizzleILi3ELi4ELi3EEENS4_18smem_ptr_flag_bitsILi32EEENSR_INS5_IJNSA_ILi8EEENSA_ILi32EEEEEENS5_IJS15_SB_EEEEEEEvNS4_8identityESY_S19_vS1A_EENS_8epilogue10collective6detail29Sm90TmaWarpSpecializedAdapterINS1D_15DefaultEpilogueIfSI_SI_NS1C_6thread17LinearCombinationIfLi1EffLNS1H_9ScaleType4KindE0ELNS_15FloatRoundStyleE2EfEENS1_15EpilogueDefaultEEEEEvvEEEEvNT_6ParamsE --------------------------
	.section	.nv.info._ZN7cutlass13device_kernelINS_4gemm6kernel13GemmUniversalIN4cute5tupleIJiiiiEEENS1_10collective13CollectiveMmaINS1_34MainloopSm90TmaGmmaWarpSpecializedILi6ENS5_IJNS4_1CILi1EEESB_SB_EEENS1_32KernelTmaWarpSpecializedPingpongEEENS5_IJNSA_ILi64EEESF_NSA_ILi128EEEEEEfNS5_IJlSB_lEEEfSI_NS4_8TiledMMAINS4_8MMA_AtomIJNS4_4SM904GMMA29MMA_64x64x8_F32TF32TF32_SS_TNILNSM_7ScaleInE1ELSO_1EEEEEENS4_6LayoutISC_NS5_IJNSA_ILi0EEESS_SS_EEEEENS5_IJNS4_10UnderscoreESV_SV_EEEEENS4_13SM90_TMA_LOADENS4_14ComposedLayoutINS4_7SwizzleILi3ELi4ELi3EEENS4_18smem_ptr_flag_bitsILi32EEENSR_INS5_IJNSA_ILi8EEENSA_ILi32EEEEEENS5_IJS15_SB_EEEEEEEvNS4_8identityESY_S19_vS1A_EENS_8epilogue10collective6detail29Sm90TmaWarpSpecializedAdapterINS1D_15DefaultEpilogueIfSI_SI_NS1C_6thread17LinearCombinationIfLi1EffLNS1H_9ScaleType4KindE0ELNS_15FloatRoundStyleE2EfEENS1_15EpilogueDefaultEEEEEvvEEEEvNT_6ParamsE,"",@"SHT_CUDA_INFO"
	.sectionflags	@""
	.align	4


	//----- nvinfo : EIATTR_CUDA_API_VERSION
	.align		4
        /*0000*/ 	.byte	0x04, 0x37
        /*0002*/ 	.short	(.L_21 - .L_20)
.L_20:
        /*0004*/ 	.word	0x00000082


	//----- nvinfo : EIATTR_KPARAM_INFO
	.align		4
.L_21:
        /*0008*/ 	.byte	0x04, 0x17
        /*000a*/ 	.short	(.L_23 - .L_22)
.L_22:
        /*000c*/ 	.word	0x00000000
        /*0010*/ 	.short	0x0000
        /*0012*/ 	.short	0x0070
        /*0014*/ 	.byte	0x00, 0xf0, 0x01, 0x10


	//----- nvinfo : EIATTR_SPARSE_MMA_MASK
	.align		4
.L_23:
        /*0018*/ 	.byte	0x03, 0x50
        /*001a*/ 	.short	0x0000


	//----- nvinfo : EIATTR_MAXREG_COUNT
	.align		4
        /*001c*/ 	.byte	0x03, 0x1b
        /*001e*/ 	.short	0x00a8


	//----- nvinfo : EIATTR_NUM_BARRIERS
	.align		4
        /*0020*/ 	.byte	0x02, 0x4c
        /*0022*/ 	.byte	0x01
	.zero		1


	//----- nvinfo : EIATTR_EXTERNS
	.align		4
        /*0024*/ 	.byte	0x04, 0x0f
        /*0026*/ 	.short	(.L_25 - .L_24)


	//   ....[0]....
	.align		4
.L_24:
        /*0028*/ 	.word	index@(__assertfail)


	//----- nvinfo : EIATTR_ANNOTATIONS
	.align		4
.L_25:
        /*002c*/ 	.byte	0x04, 0x55
        /*002e*/ 	.short	(.L_27 - .L_26)


	//   ....[0]....
.L_26:
        /*0030*/ 	.word	0x00000001
        /*0034*/ 	.byte	0x10, 0x0b, 0x00, 0x00, 0x01, 0x00, 0x00, 0x00, 0x30, 0x12, 0x00, 0x00, 0x01, 0x00, 0x00, 0x00
        /*0044*/ 	.byte	0x50, 0x47, 0x00, 0x00, 0x01, 0x00, 0x00, 0x00, 0x10, 0x55, 0x00, 0x00


	//----- nvinfo : EIATTR_MERCURY_ISA_VERSION
	.align		4
.L_27:
        /*0050*/ 	.byte	0x03, 0x5f
        /*0052*/ 	.short	0x0101


	//----- nvinfo : EIATTR_INT_WARP_WIDE_INSTR_OFFSETS
	.align		4
        /*0054*/ 	.byte	0x04, 0x31
        /*0056*/ 	.short	(.L_29 - .L_28)


	//   ....[0]....
.L_28:
        /*0058*/ 	.word	0x00000430


	//   ....[1]....
        /*005c*/ 	.word	0x00000450


	//   ....[2]....
        /*0060*/ 	.word	0x000004d0


	//   ....[3]....
        /*0064*/ 	.word	0x000004e0


	//   ....[4]....
        /*0068*/ 	.word	0x000004f0


	//   ....[5]....
        /*006c*/ 	.word	0x00000510


	//   ....[6]....
        /*0070*/ 	.word	0x000005a0


	//   ....[7]....
        /*0074*/ 	.word	0x000005c0


	//----- nvinfo : EIATTR_COOP_GROUP_MASK_REGIDS
	.align		4
.L_29:
        /*0078*/ 	.byte	0x04, 0x29
        /*007a*/ 	.short	(.L_31 - .L_30)


	//   ....[0]....
.L_30:
        /*007c*/ 	.word	0xffffffff


	//   ....[1]....
        /*0080*/ 	.word	0xffffffff


	//   ....[2]....
        /*0084*/ 	.word	0xffffffff


	//   ....[3]....
        /*0088*/ 	.word	0xffffffff


	//   ....[4]....
        /*008c*/ 	.word	0xffffffff


	//   ....[5]....
        /*0090*/ 	.word	0xffffffff


	//----- nvinfo : EIATTR_COOP_GROUP_INSTR_OFFSETS
	.align		4
.L_31:
        /*0094*/ 	.byte	0x04, 0x28
        /*0096*/ 	.short	(.L_33 - .L_32)


	//   ....[0]....
.L_32:
        /*0098*/ 	.word	0x00000070


	//   ....[1]....
        /*009c*/ 	.word	0x00000080


	//   ....[2]....
        /*00a0*/ 	.word	0x00000140


	//   ....[3]....
        /*00a4*/ 	.word	0x00000310


	//   ....[4]....
        /*00a8*/ 	.word	0x00000350


	//   ....[5]....
        /*00ac*/ 	.word	0x00000390


	//----- nvinfo : EIATTR_REG_RECONFIG
	.align		4
.L_33:
        /*00b0*/ 	.byte	0x01, 0x54
	.zero		2


	//----- nvinfo : EIATTR_SYSCALL_OFFSETS
	.align		4
        /*00b4*/ 	.byte	0x04, 0x46
        /*00b6*/ 	.short	(.L_35 - .L_34)


	//   ....[0]....
.L_34:
        /*00b8*/ 	.word	0x00001730


	//----- nvinfo : EIATTR_MBARRIER_INSTR_OFFSETS
	.align		4
.L_35:
        /*00bc*/ 	.byte	0x04, 0x39
        /*00be*/ 	.short	(.L_37 - .L_36)


	//   ....[0]....
.L_36:
        /*00c0*/ 	.word	0x00000240
        /*00c4*/ 	.word	0x000000ff
        /*00c8*/ 	.word	0x00000000
        /*00cc*/ 	.short	0x0100
        /*00ce*/ 	.byte	0x08
	.zero		1


	//   ....[1]....
        /*00d0*/ 	.word	0x00000250
        /*00d4*/ 	.word	0x000000ff
        /*00d8*/ 	.word	0x00000030
        /*00dc*/ 	.short	0x0100
        /*00de*/ 	.byte	0x08
	.zero		1


	//   ....[2]....
        /*00e0*/ 	.word	0x00000260
        /*00e4*/ 	.word	0x000000ff
        /*00e8*/ 	.word	0x00000008
        /*00ec*/ 	.short	0x0100
        /*00ee*/ 	.byte	0x08
	.zero		1


	//   ....[3]....
        /*00f0*/ 	.word	0x00000270
        /*00f4*/ 	.word	0x000000ff
        /*00f8*/ 	.word	0x00000038
        /*00fc*/ 	.short	0x0100
        /*00fe*/ 	.byte	0x08
	.zero		1


	//   ....[4]....
        /*0100*/ 	.word	0x00000280
        /*0104*/ 	.word	0x000000ff
        /*0108*/ 	.word	0x00000010
        /*010c*/ 	.short	0x0100
        /*010e*/ 	.byte	0x08
	.zero		1


	//   ....[5]....
        /*0110*/ 	.word	0x00000290
        /*0114*/ 	.word	0x000000ff
        /*0118*/ 	.word	0x00000040
        /*011c*/ 	.short	0x0100
        /*011e*/ 	.byte	0x08
	.zero		1


	//   ....[6]....
        /*0120*/ 	.word	0x000002a0
        /*0124*/ 	.word	0x000000ff
        /*0128*/ 	.word	0x00000018
        /*012c*/ 	.short	0x0100
        /*012e*/ 	.byte	0x08
	.zero		1


	//   ....[7]....
        /*0130*/ 	.word	0x000002b0
        /*0134*/ 	.word	0x000000ff
        /*0138*/ 	.word	0x00000048
        /*013c*/ 	.short	0x0100
        /*013e*/ 	.byte	0x08
	.zero		1


	//   ....[8]....
        /*0140*/ 	.word	0x000002c0
        /*0144*/ 	.word	0x000000ff
        /*0148*/ 	.word	0x00000020
        /*014c*/ 	.short	0x0100
        /*014e*/ 	.byte	0x08
	.zero		1


	//   ....[9]....
        /*0150*/ 	.word	0x000002d0
        /*0154*/ 	.word	0x000000ff
        /*0158*/ 	.word	0x00000050
        /*015c*/ 	.short	0x0100
        /*015e*/ 	.byte	0x08
	.zero		1


	//   ....[10]....
        /*0160*/ 	.word	0x000002e0
        /*0164*/ 	.word	0x000000ff
        /*0168*/ 	.word	0x00000028
        /*016c*/ 	.short	0x0100
        /*016e*/ 	.byte	0x08
	.zero		1


	//   ....[11]....
        /*0170*/ 	.word	0x000002f0
        /*0174*/ 	.word	0x000000ff
        /*0178*/ 	.word	0x00000058
        /*017c*/ 	.short	0x0100
        /*017e*/ 	.byte	0x08
	.zero		1


	//   ....[12]....
        /*0180*/ 	.word	0x00000600
        /*0184*/ 	.word	0x000000ff
        /*0188*/ 	.word	0x00000090
        /*018c*/ 	.short	0x0100
        /*018e*/ 	.byte	0x08
	.zero		1


	//   ....[13]....
        /*0190*/ 	.word	0x00000670
        /*0194*/ 	.word	0x000000ff
        /*0198*/ 	.word	0x00000098
        /*019c*/ 	.short	0x0100
        /*019e*/ 	.byte	0x08
	.zero		1


	//   ....[14]....
        /*01a0*/ 	.word	0x00000690
        /*01a4*/ 	.word	0x000000ff
        /*01a8*/ 	.word	0x00000070
        /*01ac*/ 	.short	0x0100
        /*01ae*/ 	.byte	0x09
	.zero		1


	//   ....[15]....
        /*01b0*/ 	.word	0x000006a0
        /*01b4*/ 	.word	0x000000ff
        /*01b8*/ 	.word	0x00000078
        /*01bc*/ 	.short	0x0100
        /*01be*/ 	.byte	0x09
	.zero		1


	//   ....[16]....
        /*01c0*/ 	.word	0x000006b0
        /*01c4*/ 	.word	0x000000ff
        /*01c8*/ 	.word	0x00000080
        /*01cc*/ 	.short	0x0100
        /*01ce*/ 	.byte	0x09
	.zero		1


	//   ....[17]....
        /*01d0*/ 	.word	0x000006c0
        /*01d4*/ 	.word	0x000000ff
        /*01d8*/ 	.word	0x00000088
        /*01dc*/ 	.short	0x0100
        /*01de*/ 	.byte	0x09
	.zero		1


	//   ....[18]....
        /*01e0*/ 	.word	0x000015f0
        /*01e4*/ 	.word	0x000000ff
        /*01e8*/ 	.word	0xfffffff8
        /*01ec*/ 	.short	0x010a
        /*01ee*/ 	.byte	0x2b
	.zero		1


	//   ....[19]....
        /*01f0*/ 	.word	0x000017b0
        /*01f4*/ 	.word	0x00000003
        /*01f8*/ 	.word	0x00000000
        /*01fc*/ 	.short	0x010a
        /*01fe*/ 	.byte	0x3f
	.zero		1


	//   ....[20]....
        /*0200*/ 	.word	0x000017f0
        /*0204*/ 	.word	0x00000003
        /*0208*/ 	.word	0x00000000
        /*020c*/ 	.short	0x010a
        /*020e*/ 	.byte	0x3f
	.zero		1


	//   ....[21]....
        /*0210*/ 	.word	0x00002030
        /*0214*/ 	.word	0x000000ff
        /*0218*/ 	.word	0x00000000
        /*021c*/ 	.short	0x010a
        /*021e*/ 	.byte	0x06
	.zero		1


	//   ....[22]....
        /*0220*/ 	.word	0x00002070
        /*0224*/ 	.word	0x000000ff
        /*0228*/ 	.word	0x00000000
        /*022c*/ 	.short	0x010a
        /*022e*/ 	.byte	0x06
	.zero		1


	//   ....[23]....
        /*0230*/ 	.word	0x00002810
        /*0234*/ 	.word	0x000000ff
        /*0238*/ 	.word	0x00000000
        /*023c*/ 	.short	0x0101
        /*023e*/ 	.byte	0x06
	.zero		1


	//   ....[24]....
        /*0240*/ 	.word	0x00002910
        /*0244*/ 	.word	0x00000003
        /*0248*/ 	.word	0x00000000
        /*024c*/ 	.short	0x0101
        /*024e*/ 	.byte	0x29
	.zero		1


	//   ....[25]....
        /*0250*/ 	.word	0x000029e0
        /*0254*/ 	.word	0x000000ff
        /*0258*/ 	.word	0x00000000
        /*025c*/ 	.short	0x0101
        /*025e*/ 	.byte	0x06
	.zero		1


	//   ....[26]....
        /*0260*/ 	.word	0x00002a50
        /*0264*/ 	.word	0x000000ff
        /*0268*/ 	.word	0x00000008
        /*026c*/ 	.short	0x010a
        /*026e*/ 	.byte	0x2b
	.zero		1


	//   ....[27]....
        /*0270*/ 	.word	0x00004790
        /*0274*/ 	.word	0x00000000
        /*0278*/ 	.word	0x00000000
        /*027c*/ 	.short	0x0101
        /*027e*/ 	.byte	0x29
	.zero		1


	//   ....[28]....
        /*0280*/ 	.word	0x00005080
        /*0284*/ 	.word	0x0000000b
        /*0288*/ 	.word	0x00000030
        /*028c*/ 	.short	0x010a
        /*028e*/ 	.byte	0x3f
	.zero		1


	//   ....[29]....
        /*0290*/ 	.word	0x00005640
        /*0294*/ 	.word	0x00000006
        /*0298*/ 	.word	0x00000098
        /*029c*/ 	.short	0x0101
        /*029e*/ 	.byte	0x3f
	.zero		1


	//   ....[30]....
        /*02a0*/ 	.word	0x00005d60
        /*02a4*/ 	.word	0x00000007
        /*02a8*/ 	.word	0x00000000
        /*02ac*/ 	.short	0x010a
        /*02ae*/ 	.byte	0x3f
	.zero		1


	//   ....[31]....
        /*02b0*/ 	.word	0x00005de0
        /*02b4*/ 	.word	0x00000006
        /*02b8*/ 	.word	0x00000000
        /*02bc*/ 	.short	0x010a
        /*02be*/ 	.byte	0x3f
	.zero		1


	//   ....[32]....
        /*02c0*/ 	.word	0x00005e70
        /*02c4*/ 	.word	0x00000007
        /*02c8*/ 	.word	0x00000000
        /*02cc*/ 	.short	0x010a
        /*02ce*/ 	.byte	0x3f
	.zero		1


	//   ....[33]....
        /*02d0*/ 	.word	0x00005f00
        /*02d4*/ 	.word	0x00000006
        /*02d8*/ 	.word	0x00000000
        /*02dc*/ 	.short	0x010a
        /*02de*/ 	.byte	0x3f
	.zero		1


	//   ....[34]....
        /*02e0*/ 	.word	0x00005f90
        /*02e4*/ 	.word	0x00000007
        /*02e8*/ 	.word	0x00000000
        /*02ec*/ 	.short	0x010a
        /*02ee*/ 	.byte	0x3f
	.zero		1


	//   ....[35]....
        /*02f0*/ 	.word	0x00006020
        /*02f4*/ 	.word	0x00000005
        /*02f8*/ 	.word	0x00000000
        /*02fc*/ 	.short	0x010a
        /*02fe*/ 	.byte	0x3f
	.zero		1


	//   ....[36]....
        /*0300*/ 	.word	0x00006090
        /*0304*/ 	.word	0x00000003
        /*0308*/ 	.word	0xfffffff8
        /*030c*/ 	.short	0x010a
        /*030e*/ 	.byte	0x3f
	.zero		1


	//   ....[37]....
        /*0310*/ 	.word	0x000060e0
        /*0314*/ 	.word	0x00000003
        /*0318*/ 	.word	0x00000000
        /*031c*/ 	.short	0x010a
        /*031e*/ 	.byte	0x3f
	.zero		1


	//   ....[38]....
        /*0320*/ 	.word	0x00006140
        /*0324*/ 	.word	0x00000004
        /*0328*/ 	.word	0x00000000
        /*032c*/ 	.short	0x010a
        /*032e*/ 	.byte	0x3f
	.zero		1


	//   ....[39]....
        /*0330*/ 	.word	0x000061a0
        /*0334*/ 	.word	0x00000003
        /*0338*/ 	.word	0x00000008
        /*033c*/ 	.short	0x010a
        /*033e*/ 	.byte	0x3f
	.zero		1


	//   ....[40]....
        /*0340*/ 	.word	0x00006270
        /*0344*/ 	.word	0x0000000b
        /*0348*/ 	.word	0x00000030
        /*034c*/ 	.short	0x010a
        /*034e*/ 	.byte	0x3f
	.zero		1


	//   ....[41]....
        /*0350*/ 	.word	0x00006340
        /*0354*/ 	.word	0x00000007
        /*0358*/ 	.word	0x00000000
        /*035c*/ 	.short	0x010a
        /*035e*/ 	.byte	0x3f
	.zero		1


	//   ....[42]....
        /*0360*/ 	.word	0x00006390
        /*0364*/ 	.word	0x00000006
        /*0368*/ 	.word	0x00000000
        /*036c*/ 	.short	0x010a
        /*036e*/ 	.byte	0x3f
	.zero		1


	//   ....[43]....
        /*0370*/ 	.word	0x000063e0
        /*0374*/ 	.word	0x00000007
        /*0378*/ 	.word	0x00000000
        /*037c*/ 	.short	0x010a
        /*037e*/ 	.byte	0x3f
	.zero		1


	//   ....[44]....
        /*0380*/ 	.word	0x00006430
        /*0384*/ 	.word	0x00000006
        /*0388*/ 	.word	0x00000000
        /*038c*/ 	.short	0x010a
        /*038e*/ 	.byte	0x3f
	.zero		1


	//   ....[45]....
        /*0390*/ 	.word	0x00006480
        /*0394*/ 	.word	0x00000007
        /*0398*/ 	.word	0x00000000
        /*039c*/ 	.short	0x010a
        /*039e*/ 	.byte	0x3f
	.zero		1


	//----- nvinfo : EIATTR_NUM_MBARRIERS
	.align		4
.L_37:
        /*03a0*/ 	.byte	0x03, 0x38
        /*03a2*/ 	.short	0x0012


	//----- nvinfo : EIATTR_EXIT_INSTR_OFFSETS
	.align		4
        /*03a4*/ 	.byte	0x04, 0x1c
        /*03a6*/ 	.short	(.L_39 - .L_38)


	//   ....[0]....
.L_38:
        /*03a8*/ 	.word	0x000011c0


	//   ....[1]....
        /*03ac*/ 	.word	0x00001220


	//   ....[2]....
        /*03b0*/ 	.word	0x00004db0


	//   ....[3]....
        /*03b4*/ 	.word	0x00004de0


	//   ....[4]....
        /*03b8*/ 	.word	0x00006070


	//----- nvinfo : EIATTR_MAX_THREADS
	.align		4
.L_39:
        /*03bc*/ 	.byte	0x04, 0x05
        /*03be*/ 	.short	(.L_41 - .L_40)
.L_40:
        /*03c0*/ 	.word	0x00000180
        /*03c4*/ 	.word	0x00000001
        /*03c8*/ 	.word	0x00000001


	//----- nvinfo : EIATTR_CRS_STACK_SIZE
	.align		4
.L_41:
        /*03cc*/ 	.byte	0x04, 0x1e
        /*03ce*/ 	.short	(.L_43 - .L_42)
.L_42:
        /*03d0*/ 	.word	0x00000000


	//----- nvinfo : EIATTR_CBANK_PARAM_SIZE
	.align		4
.L_43:
        /*03d4*/ 	.byte	0x03, 0x19
        /*03d6*/ 	.short	0x0470


	//----- nvinfo : EIATTR_PARAM_CBANK
	.align		4
        /*03d8*/ 	.byte	0x04, 0x0a
        /*03da*/ 	.short	(.L_45 - .L_44)
	.align		4
.L_44:
        /*03dc*/ 	.word	index@(.nv.constant0._ZN7cutlass13device_kernelINS_4gemm6kernel13GemmUniversalIN4cute5tupleIJiiiiEEENS1_10collective13CollectiveMmaINS1_34MainloopSm90TmaGmmaWarpSpecializedILi6ENS5_IJNS4_1CILi1EEESB_SB_EEENS1_32KernelTmaWarpSpecializedPingpongEEENS5_IJNSA_ILi64EEESF_NSA_ILi128EEEEEEfNS5_IJlSB_lEEEfSI_NS4_8TiledMMAINS4_8MMA_AtomIJNS4_4SM904GMMA29MMA_64x64x8_F32TF32TF32_SS_TNILNSM_7ScaleInE1ELSO_1EEEEEENS4_6LayoutISC_NS5_IJNSA_ILi0EEESS_SS_EEEEENS5_IJNS4_10UnderscoreESV_SV_EEEEENS4_13SM90_TMA_LOADENS4_14ComposedLayoutINS4_7SwizzleILi3ELi4ELi3EEENS4_18smem_ptr_flag_bitsILi32EEENSR_INS5_IJNSA_ILi8EEENSA_ILi32EEEEEENS5_IJS15_SB_EEEEEEEvNS4_8identityESY_S19_vS1A_EENS_8epilogue10collective6detail29Sm90TmaWarpSpecializedAdapterINS1D_15DefaultEpilogueIfSI_SI_NS1C_6thread17LinearCombinationIfLi1EffLNS1H_9ScaleType4KindE0ELNS_15FloatRoundStyleE2EfEENS1_15EpilogueDefaultEEEEEvvEEEEvNT_6ParamsE)
        /*03e0*/ 	.short	0x0210
        /*03e2*/ 	.short	0x0470


	//----- nvinfo : EIATTR_SW_WAR
	.align		4
.L_45:
        /*03e4*/ 	.byte	0x04, 0x36
        /*03e6*/ 	.short	(.L_47 - .L_46)
.L_46:
        /*03e8*/ 	.word	0x00000008
.L_47:


//--------------------- .nv.callgraph             --------------------------
	.section	.nv.callgraph,"",@"SHT_CUDA_CALLGRAPH"
	.align	4
	.sectionentsize	8
	.align		4
        /*0000*/ 	.word	0x00000000
	.align		4
        /*0004*/ 	.word	0xffffffff
	.align		4
        /*0008*/ 	.word	index@(_ZN7cutlass13device_kernelINS_4gemm6kernel13GemmUniversalIN4cute5tupleIJiiiiEEENS1_10collective13CollectiveMmaINS1_34MainloopSm90TmaGmmaWarpSpecializedILi6ENS5_IJNS4_1CILi1EEESB_SB_EEENS1_32KernelTmaWarpSpecializedPingpongEEENS5_IJNSA_ILi64EEESF_NSA_ILi128EEEEEEfNS5_IJlSB_lEEEfSI_NS4_8TiledMMAINS4_8MMA_AtomIJNS4_4SM904GMMA29MMA_64x64x8_F32TF32TF32_SS_TNILNSM_7ScaleInE1ELSO_1EEEEEENS4_6LayoutISC_NS5_IJNSA_ILi0EEESS_SS_EEEEENS5_IJNS4_10UnderscoreESV_SV_EEEEENS4_13SM90_TMA_LOADENS4_14ComposedLayoutINS4_7SwizzleILi3ELi4ELi3EEENS4_18smem_ptr_flag_bitsILi32EEENSR_INS5_IJNSA_ILi8EEENSA_ILi32EEEEEENS5_IJS15_SB_EEEEEEEvNS4_8identityESY_S19_vS1A_EENS_8epilogue10collective6detail29Sm90TmaWarpSpecializedAdapterINS1D_15DefaultEpilogueIfSI_SI_NS1C_6thread17LinearCombinationIfLi1EffLNS1H_9ScaleType4KindE0ELNS_15FloatRoundStyleE2EfEENS1_15EpilogueDefaultEEEEEvvEEEEvNT_6ParamsE)
	.align		4
        /*000c*/ 	.word	index@(__assertfail)
	.align		4
        /*0010*/ 	.word	0x00000000
	.align		4
        /*0014*/ 	.word	0xfffffffe
	.align		4
        /*0018*/ 	.word	0x00000000
	.align		4
        /*001c*/ 	.word	0xfffffffd
	.align		4
        /*0020*/ 	.word	0x00000000
	.align		4
        /*0024*/ 	.word	0xfffffffc


//--------------------- .nv.constant4             --------------------------
	.section	.nv.constant4,"a",@progbits
	.align	8
	.align		8
.nv.constant4:
        /*0000*/ 	.dword	__assertfail
	.align		8
        /*0008*/ 	.dword	__unnamed_1
	.align		8
        /*0010*/ 	.dword	_ZN40_INTERNAL_bfbdce37_4_k_cu_bcc54f5c_166764cuda3std3__45__cpo5beginE
	.align		8
        /*0018*/ 	.dword	_ZN40_INTERNAL_bfbdce37_4_k_cu_bcc54f5c_166764cuda3std3__45__cpo3endE
	.align		8
        /*0020*/ 	.dword	_ZN40_INTERNAL_bfbdce37_4_k_cu_bcc54f5c_166764cuda3std3__45__cpo6cbeginE
	.align		8
        /*0028*/ 	.dword	_ZN40_INTERNAL_bfbdce37_4_k_cu_bcc54f5c_166764cuda3std3__45__cpo4cendE
	.align		8
        /*0030*/ 	.dword	_ZN40_INTERNAL_bfbdce37_4_k_cu_bcc54f5c_166764cuda3std3__442_GLOBAL__N__bfbdce37_4_k_cu_bcc54f5c_166766ignoreE
	.align		8
        /*0038*/ 	.dword	_ZN40_INTERNAL_bfbdce37_4_k_cu_bcc54f5c_166764cuda3std3__419piecewise_constructE
	.align		8
        /*0040*/ 	.dword	_ZN40_INTERNAL_bfbdce37_4_k_cu_bcc54f5c_166764cuda3std3__48in_placeE
	.align		8
        /*0048*/ 	.dword	_ZN40_INTERNAL_bfbdce37_4_k_cu_bcc54f5c_166764cuda3std6ranges3__45__cpo4swapE
	.align		8
        /*0050*/ 	.dword	_ZN40_INTERNAL_bfbdce37_4_k_cu_bcc54f5c_166764cuda3std6ranges3__45__cpo9iter_moveE
	.align		8
        /*0058*/ 	.dword	_ZN40_INTERNAL_bfbdce37_4_k_cu_bcc54f5c_166764cute7productE
	.align		8
        /*0060*/ 	.dword	_ZN40_INTERNAL_bfbdce37_4_k_cu_bcc54f5c_166764cute1_E
	.align		8
        /*0068*/ 	.dword	$str$22
	.align		8
        /*0070*/ 	.dword	$str$23


//--------------------- .text._ZN7cutlass13device_kernelINS_4gemm6kernel13GemmUniversalIN4cute5tupleIJiiiiEEENS1_10collective13CollectiveMmaINS1_34MainloopSm90TmaGmmaWarpSpecializedILi6ENS5_IJNS4_1CILi1EEESB_SB_EEENS1_32KernelTmaWarpSpecializedPingpongEEENS5_IJNSA_ILi64EEESF_NSA_ILi128EEEEEEfNS5_IJlSB_lEEEfSI_NS4_8TiledMMAINS4_8MMA_AtomIJNS4_4SM904GMMA29MMA_64x64x8_F32TF32TF32_SS_TNILNSM_7ScaleInE1ELSO_1EEEEEENS4_6LayoutISC_NS5_IJNSA_ILi0EEESS_SS_EEEEENS5_IJNS4_10UnderscoreESV_SV_EEEEENS4_13SM90_TMA_LOADENS4_14ComposedLayoutINS4_7SwizzleILi3ELi4ELi3EEENS4_18smem_ptr_flag_bitsILi32EEENSR_INS5_IJNSA_ILi8EEENSA_ILi32EEEEEENS5_IJS15_SB_EEEEEEEvNS4_8identityESY_S19_vS1A_EENS_8epilogue10collective6detail29Sm90TmaWarpSpecializedAdapterINS1D_15DefaultEpilogueIfSI_SI_NS1C_6thread17LinearCombinationIfLi1EffLNS1H_9ScaleType4KindE0ELNS_15FloatRoundStyleE2EfEENS1_15EpilogueDefaultEEEEEvvEEEEvNT_6ParamsE --------------------------
	.section	.text._ZN7cutlass13device_kernelINS_4gemm6kernel13GemmUniversalIN4cute5tupleIJiiiiEEENS1_10collective13CollectiveMmaINS1_34MainloopSm90TmaGmmaWarpSpecializedILi6ENS5_IJNS4_1CILi1EEESB_SB_EEENS1_32KernelTmaWarpSpecializedPingpongEEENS5_IJNSA_ILi64EEESF_NSA_ILi128EEEEEEfNS5_IJlSB_lEEEfSI_NS4_8TiledMMAINS4_8MMA_AtomIJNS4_4SM904GMMA29MMA_64x64x8_F32TF32TF32_SS_TNILNSM_7ScaleInE1ELSO_1EEEEEENS4_6LayoutISC_NS5_IJNSA_ILi0EEESS_SS_EEEEENS5_IJNS4_10UnderscoreESV_SV_EEEEENS4_13SM90_TMA_LOADENS4_14ComposedLayoutINS4_7SwizzleILi3ELi4ELi3EEENS4_18smem_ptr_flag_bitsILi32EEENSR_INS5_IJNSA_ILi8EEENSA_ILi32EEEEEENS5_IJS15_SB_EEEEEEEvNS4_8identityESY_S19_vS1A_EENS_8epilogue10collective6detail29Sm90TmaWarpSpecializedAdapterINS1D_15DefaultEpilogueIfSI_SI_NS1C_6thread17LinearCombinationIfLi1EffLNS1H_9ScaleType4KindE0ELNS_15FloatRoundStyleE2EfEENS1_15EpilogueDefaultEEEEEvvEEEEvNT_6ParamsE,"ax",@progbits
	.align	128
.text._ZN7cutlass13device_kernelINS_4gemm6kernel13GemmUniversalIN4cute5tupleIJiiiiEEENS1_10collective13CollectiveMmaINS1_34MainloopSm90TmaGmmaWarpSpecializedILi6ENS5_IJNS4_1CILi1EEESB_SB_EEENS1_32KernelTmaWarpSpecializedPingpongEEENS5_IJNSA_ILi64EEESF_NSA_ILi128EEEEEEfNS5_IJlSB_lEEEfSI_NS4_8TiledMMAINS4_8MMA_AtomIJNS4_4SM904GMMA29MMA_64x64x8_F32TF32TF32_SS_TNILNSM_7ScaleInE1ELSO_1EEEEEENS4_6LayoutISC_NS5_IJNSA_ILi0EEESS_SS_EEEEENS5_IJNS4_10UnderscoreESV_SV_EEEEENS4_13SM90_TMA_LOADENS4_14ComposedLayoutINS4_7SwizzleILi3ELi4ELi3EEENS4_18smem_ptr_flag_bitsILi32EEENSR_INS5_IJNSA_ILi8EEENSA_ILi32EEEEEENS5_IJS15_SB_EEEEEEEvNS4_8identityESY_S19_vS1A_EENS_8epilogue10collective6detail29Sm90TmaWarpSpecializedAdapterINS1D_15DefaultEpilogueIfSI_SI_NS1C_6thread17LinearCombinationIfLi1EffLNS1H_9ScaleType4KindE0ELNS_15FloatRoundStyleE2EfEENS1_15EpilogueDefaultEEEEEvvEEEEvNT_6ParamsE:
        .type           _ZN7cutlass13device_kernelINS_4gemm6kernel13GemmUniversalIN4cute5tupleIJiiiiEEENS1_10collective13CollectiveMmaINS1_34MainloopSm90TmaGmmaWarpSpecializedILi6ENS5_IJNS4_1CILi1EEESB_SB_EEENS1_32KernelTmaWarpSpecializedPingpongEEENS5_IJNSA_ILi64EEESF_NSA_ILi128EEEEEEfNS5_IJlSB_lEEEfSI_NS4_8TiledMMAINS4_8MMA_AtomIJNS4_4SM904GMMA29MMA_64x64x8_F32TF32TF32_SS_TNILNSM_7ScaleInE1ELSO_1EEEEEENS4_6LayoutISC_NS5_IJNSA_ILi0EEESS_SS_EEEEENS5_IJNS4_10UnderscoreESV_SV_EEEEENS4_13SM90_TMA_LOADENS4_14ComposedLayoutINS4_7SwizzleILi3ELi4ELi3EEENS4_18smem_ptr_flag_bitsILi32EEENSR_INS5_IJNSA_ILi8EEENSA_ILi32EEEEEENS5_IJS15_SB_EEEEEEEvNS4_8identityESY_S19_vS1A_EENS_8epilogue10collective6detail29Sm90TmaWarpSpecializedAdapterINS1D_15DefaultEpilogueIfSI_SI_NS1C_6thread17LinearCombinationIfLi1EffLNS1H_9ScaleType4KindE0ELNS_15FloatRoundStyleE2EfEENS1_15EpilogueDefaultEEEEEvvEEEEvNT_6ParamsE,@function
        .size           _ZN7cutlass13device_kernelINS_4gemm6kernel13GemmUniversalIN4cute5tupleIJiiiiEEENS1_10collective13CollectiveMmaINS1_34MainloopSm90TmaGmmaWarpSpecializedILi6ENS5_IJNS4_1CILi1EEESB_SB_EEENS1_32KernelTmaWarpSpecializedPingpongEEENS5_IJNSA_ILi64EEESF_NSA_ILi128EEEEEEfNS5_IJlSB_lEEEfSI_NS4_8TiledMMAINS4_8MMA_AtomIJNS4_4SM904GMMA29MMA_64x64x8_F32TF32TF32_SS_TNILNSM_7ScaleInE1ELSO_1EEEEEENS4_6LayoutISC_NS5_IJNSA_ILi0EEESS_SS_EEEEENS5_IJNS4_10UnderscoreESV_SV_EEEEENS4_13SM90_TMA_LOADENS4_14ComposedLayoutINS4_7SwizzleILi3ELi4ELi3EEENS4_18smem_ptr_flag_bitsILi32EEENSR_INS5_IJNSA_ILi8EEENSA_ILi32EEEEEENS5_IJS15_SB_EEEEEEEvNS4_8identityESY_S19_vS1A_EENS_8epilogue10collective6detail29Sm90TmaWarpSpecializedAdapterINS1D_15DefaultEpilogueIfSI_SI_NS1C_6thread17LinearCombinationIfLi1EffLNS1H_9ScaleType4KindE0ELNS_15FloatRoundStyleE2EfEENS1_15EpilogueDefaultEEEEEvvEEEEvNT_6ParamsE,(.L_x_137 - _ZN7cutlass13device_kernelINS_4gemm6kernel13GemmUniversalIN4cute5tupleIJiiiiEEENS1_10collective13CollectiveMmaINS1_34MainloopSm90TmaGmmaWarpSpecializedILi6ENS5_IJNS4_1CILi1EEESB_SB_EEENS1_32KernelTmaWarpSpecializedPingpongEEENS5_IJNSA_ILi64EEESF_NSA_ILi128EEEEEEfNS5_IJlSB_lEEEfSI_NS4_8TiledMMAINS4_8MMA_AtomIJNS4_4SM904GMMA29MMA_64x64x8_F32TF32TF32_SS_TNILNSM_7ScaleInE1ELSO_1EEEEEENS4_6LayoutISC_NS5_IJNSA_ILi0EEESS_SS_EEEEENS5_IJNS4_10UnderscoreESV_SV_EEEEENS4_13SM90_TMA_LOADENS4_14ComposedLayoutINS4_7SwizzleILi3ELi4ELi3EEENS4_18smem_ptr_flag_bitsILi32EEENSR_INS5_IJNSA_ILi8EEENSA_ILi32EEEEEENS5_IJS15_SB_EEEEEEEvNS4_8identityESY_S19_vS1A_EENS_8epilogue10collective6detail29Sm90TmaWarpSpecializedAdapterINS1D_15DefaultEpilogueIfSI_SI_NS1C_6thread17LinearCombinationIfLi1EffLNS1H_9ScaleType4KindE0ELNS_15FloatRoundStyleE2EfEENS1_15EpilogueDefaultEEEEEvvEEEEvNT_6ParamsE)
        .other          _ZN7cutlass13device_kernelINS_4gemm6kernel13GemmUniversalIN4cute5tupleIJiiiiEEENS1_10collective13CollectiveMmaINS1_34MainloopSm90TmaGmmaWarpSpecializedILi6ENS5_IJNS4_1CILi1EEESB_SB_EEENS1_32KernelTmaWarpSpecializedPingpongEEENS5_IJNSA_ILi64EEESF_NSA_ILi128EEEEEEfNS5_IJlSB_lEEEfSI_NS4_8TiledMMAINS4_8MMA_AtomIJNS4_4SM904GMMA29MMA_64x64x8_F32TF32TF32_SS_TNILNSM_7ScaleInE1ELSO_1EEEEEENS4_6LayoutISC_NS5_IJNSA_ILi0EEESS_SS_EEEEENS5_IJNS4_10UnderscoreESV_SV_EEEEENS4_13SM90_TMA_LOADENS4_14ComposedLayoutINS4_7SwizzleILi3ELi4ELi3EEENS4_18smem_ptr_flag_bitsILi32EEENSR_INS5_IJNSA_ILi8EEENSA_ILi32EEEEEENS5_IJS15_SB_EEEEEEEvNS4_8identityESY_S19_vS1A_EENS_8epilogue10collective6detail29Sm90TmaWarpSpecializedAdapterINS1D_15DefaultEpilogueIfSI_SI_NS1C_6thread17LinearCombinationIfLi1EffLNS1H_9ScaleType4KindE0ELNS_15FloatRoundStyleE2EfEENS1_15EpilogueDefaultEEEEEvvEEEEvNT_6ParamsE,@"STO_CUDA_ENTRY STV_DEFAULT"
_ZN7cutlass13device_kernelINS_4gemm6kernel13GemmUniversalIN4cute5tupleIJiiiiEEENS1_10collective13CollectiveMmaINS1_34MainloopSm90TmaGmmaWarpSpecializedILi6ENS5_IJNS4_1CILi1EEESB_SB_EEENS1_32KernelTmaWarpSpecializedPingpongEEENS5_IJNSA_ILi64EEESF_NSA_ILi128EEEEEEfNS5_IJlSB_lEEEfSI_NS4_8TiledMMAINS4_8MMA_AtomIJNS4_4SM904GMMA29MMA_64x64x8_F32TF32TF32_SS_TNILNSM_7ScaleInE1ELSO_1EEEEEENS4_6LayoutISC_NS5_IJNSA_ILi0EEESS_SS_EEEEENS5_IJNS4_10UnderscoreESV_SV_EEEEENS4_13SM90_TMA_LOADENS4_14ComposedLayoutINS4_7SwizzleILi3ELi4ELi3EEENS4_18smem_ptr_flag_bitsILi32EEENSR_INS5_IJNSA_ILi8EEENSA_ILi32EEEEEENS5_IJS15_SB_EEEEEEEvNS4_8identityESY_S19_vS1A_EENS_8epilogue10collective6detail29Sm90TmaWarpSpecializedAdapterINS1D_15DefaultEpilogueIfSI_SI_NS1C_6thread17LinearCombinationIfLi1EffLNS1H_9ScaleType4KindE0ELNS_15FloatRoundStyleE2EfEENS1_15EpilogueDefaultEEEEEvvEEEEvNT_6ParamsE:
[----:B------:R-:W0:Y:S02]  /*0000*/  LDC R1, c[0x0][0x28] ;  /* 0x00000a00ff017b82 */ /* 0x000e240000000800 */
[----:B0-----:R-:W-:Y:S01]  /*0010*/  VIADD R1, R1, 0xfffffff8 ;  /* 0xfffffff801017836 */ /* 0x001fe20000000000 */
[----:B------:R-:W0:Y:S01]  /*0020*/  S2R R4, SR_TID.X ;  /* 0x0000000000047919 */ /* 0x000e220000002100 */
[----:B------:R-:W-:Y:S01]  /*0030*/  ELECT P0, URZ, PT ;  /* 0x00000000003f782f */ /* 0x000fe20003800000 */
[----:B------:R-:W-:Y:S01]  /*0040*/  BSSY B0, `(.L_x_0) ;  /* 0x000000f000007945 */ /* 0x000fe20003800000 */
[--C-:B0-----:R-:W-:Y:S02]  /*0050*/  SHF.R.U32.HI R0, RZ, 0x5, R4.reuse ;  /* 0x00000005ff007819 */ /* 0x101fe40000011604 */
[----:B------:R-:W-:-:S03]  /*0060*/  SHF.R.U32.HI R5, RZ, 0x7, R4 ;  /* 0x00000007ff057819 */ /* 0x000fc60000011604 */
[----:B------:R-:W0:Y:S04]  /*0070*/  SHFL.IDX PT, R2, R0, RZ, 0x1f ;  /* 0x00001fff00027589 */ /* 0x000e2800000e0000 */
[----:B------:R1:W2:Y:S01]  /*0080*/  SHFL.IDX PT, R7, R5, RZ, 0x1f ;  /* 0x00001fff05077589 */ /* 0x0002a200000e0000 */
[----:B0-----:R-:W-:-:S13]  /*0090*/  ISETP.NE.OR P0, PT, R2, RZ, !P0 ;  /* 0x000000ff0200720c */ /* 0x001fda0004705670 */
[----:B-12---:R-:W-:Y:S05]  /*00a0*/  @P0 BRA `(.L_x_1) ;  /* 0x0000000000200947 */ /* 0x006fea0003800000 */
[----:B------:R-:W-:Y:S02]  /*00b0*/  ULDC.64 UR4, c[0x0][0x198] ;  /* 0x0000660000047ab9 */ /* 0x000fe40000000a00 */
[----:B------:R-:W-:Y:S02]  /*00c0*/  UIADD3 UR6, UP0, UR4, 0xf0, URZ ;  /* 0x000000f004067890 */ /* 0x000fe4000ff1e03f */
[----:B------:R-:W-:Y:S02]  /*00d0*/  UIADD3 UR4, UP1, UR4, 0x1f0, URZ ;  /* 0x000001f004047890 */ /* 0x000fe4000ff3e03f */
[----:B------:R-:W-:Y:S02]  /*00e0*/  UIADD3.X UR7, URZ, UR5, URZ, UP0, !UPT ;  /* 0x000000053f077290 */ /* 0x000fe400087fe43f */
[----:B------:R-:W-:-:S07]  /*00f0*/  UIADD3.X UR5, URZ, UR5, URZ, UP1, !UPT ;  /* 0x000000053f057290 */ /* 0x000fce0008ffe43f */
[----:B------:R0:W-:Y:S02]  /*0100*/  UTMACCTL.PF [UR6] ;  /* 0x00000000060079b9 */ /* 0x0001e40008040000 */
[----:B------:R0:W-:Y:S02]  /*0110*/  UTMACCTL.PF [UR4] ;  /* 0x00000000040079b9 */ /* 0x0001e40008040000 */
[----:B0-----:R-:W-:Y:S01]  /*0120*/  NOP ;  /* 0x0000000000007918 */ /* 0x001fe20000000000 */
.L_x_1:
[----:B------:R-:W-:Y:S05]  /*0130*/  BSYNC B0 ;  /* 0x0000000000007941 */ /* 0x000fea0003800000 */
.L_x_0:
[----:B------:R-:W0:Y:S02]  /*0140*/  SHFL.IDX PT, R3, R0, RZ, 0x1f ;  /* 0x00001fff00037589 */ /* 0x000e2400000e0000 */
[----:B0-----:R-:W-:-:S13]  /*0150*/  ISETP.NE.AND P0, PT, R3, RZ, PT ;  /* 0x000000ff0300720c */ /* 0x001fda0003f05270 */
[----:B------:R-:W-:Y:S05]  /*0160*/  @P0 BRA `(.L_x_2) ;  /* 0x0000000000680947 */ /* 0x000fea0003800000 */
[----:B------:R-:W0:Y:S01]  /*0170*/  S2UR UR8, SR_CgaCtaId ;  /* 0x00000000000879c3 */ /* 0x000e220000008800 */
[----:B------:R-:W-:Y:S01]  /*0180*/  UMOV UR4, 0x400 ;  /* 0x0000040000047882 */ /* 0x000fe20000000000 */
[----:B------:R-:W-:Y:S01]  /*0190*/  UMOV UR5, 0x1 ;  /* 0x0000000100057882 */ /* 0x000fe20000000000 */
[----:B------:R-:W-:Y:S01]  /*01a0*/  UMOV UR6, 0x80 ;  /* 0x0000008000067882 */ /* 0x000fe20000000000 */
[----:B------:R-:W-:Y:S01]  /*01b0*/  ELECT P0, URZ, PT ;  /* 0x00000000003f782f */ /* 0x000fe20003800000 */
[----:B------:R-:W-:-:S04]  /*01c0*/  UIADD3 UR6, -UR6, 0x100000, URZ ;  /* 0x0010000006067890 */ /* 0x000fc8000fffe13f */
[----:B------:R-:W-:Y:S02]  /*01d0*/  USHF.L.U32 UR7, UR6, 0xb, URZ ;  /* 0x0000000b06077899 */ /* 0x000fe4000800063f */
[----:B------:R-:W-:Y:S02]  /*01e0*/  USHF.L.U32 UR6, UR6, 0x1, URZ ;  /* 0x0000000106067899 */ /* 0x000fe4000800063f */
[----:B0-----:R-:W-:Y:S02]  /*01f0*/  ULEA UR8, UR8, UR4, 0x18 ;  /* 0x0000000408087291 */ /* 0x001fe4000f8ec03f */
[----:B------:R-:W-:-:S04]  /*0200*/  UIADD3 UR4, -UR5, 0x100000, URZ ;  /* 0x0010000005047890 */ /* 0x000fc8000fffe13f */
[----:B------:R-:W-:Y:S02]  /*0210*/  USHF.L.U32 UR5, UR4, 0xb, URZ ;  /* 0x0000000b04057899 */ /* 0x000fe4000800063f */
[----:B------:R-:W-:Y:S01]  /*0220*/  USHF.L.U32 UR4, UR4, 0x1, URZ ;  /* 0x0000000104047899 */ /* 0x000fe2000800063f */
[----:B------:R-:W0:Y:S11]  /*0230*/  FENCE.VIEW.ASYNC.S ;  /* 0x00000000000073c6 */ /* 0x000e360000000000 */
[----:B0-----:R0:W1:Y:S01]  /*0240*/  SYNCS.EXCH.64 URZ, [UR8], UR4 ;  /* 0x00000004083f75b2 */ /* 0x0010620008000100 */
[----:B------:R0:W2:Y:S01]  /*0250*/  SYNCS.EXCH.64 URZ, [UR8+0x30], UR6 ;  /* 0x00003006083f75b2 */ /* 0x0000a20008000100 */
[----:B------:R0:W3:Y:S01]  /*0260*/  SYNCS.EXCH.64 URZ, [UR8+0x8], UR4 ;  /* 0x00000804083f75b2 */ /* 0x0000e20008000100 */
[----:B------:R0:W4:Y:S01]  /*0270*/  SYNCS.EXCH.64 URZ, [UR8+0x38], UR6 ;  /* 0x00003806083f75b2 */ /* 0x0001220008000100 */
[----:B------:R0:W0:Y:S01]  /*0280*/  SYNCS.EXCH.64 URZ, [UR8+0x10], UR4 ;  /* 0x00001004083f75b2 */ /* 0x0000220008000100 */
[----:B------:R0:W0:Y:S01]  /*0290*/  SYNCS.EXCH.64 URZ, [UR8+0x40], UR6 ;  /* 0x00004006083f75b2 */ /* 0x0000220008000100 */
[----:B------:R0:W0:Y:S01]  /*02a0*/  SYNCS.EXCH.64 URZ, [UR8+0x18], UR4 ;  /* 0x00001804083f75b2 */ /* 0x0000220008000100 */
[----:B------:R0:W0:Y:S01]  /*02b0*/  SYNCS.EXCH.64 URZ, [UR8+0x48], UR6 ;  /* 0x00004806083f75b2 */ /* 0x0000220008000100 */
[----:B------:R0:W0:Y:S01]  /*02c0*/  SYNCS.EXCH.64 URZ, [UR8+0x20], UR4 ;  /* 0x00002004083f75b2 */ /* 0x0000220008000100 */
[----:B------:R0:W0:Y:S01]  /*02d0*/  SYNCS.EXCH.64 URZ, [UR8+0x50], UR6 ;  /* 0x00005006083f75b2 */ /* 0x0000220008000100 */
[----:B------:R0:W0:Y:S01]  /*02e0*/  SYNCS.EXCH.64 URZ, [UR8+0x28], UR4 ;  /* 0x00002804083f75b2 */ /* 0x0000220008000100 */
[----:B------:R0:W0:Y:S01]  /*02f0*/  SYNCS.EXCH.64 URZ, [UR8+0x58], UR6 ;  /* 0x00005806083f75b2 */ /* 0x0000220008000100 */
[----:B------:R-:W-:Y:S01]  /*0300*/  NOP ;  /* 0x0000000000007918 */ /* 0x000fe20000000000 */
.L_x_2:
[----:B------:R-:W5:Y:S01]  /*0310*/  SHFL.IDX PT, R6, R0, RZ, 0x1f ;  /* 0x00001fff00067589 */ /* 0x000f6200000e0000 */
[----:B------:R-:W-:Y:S01]  /*0320*/  ELECT P0, URZ, PT ;  /* 0x00000000003f782f */ /* 0x000fe20003800000 */
[----:B------:R-:W-:Y:S01]  /*0330*/  NOP ;  /* 0x0000000000007918 */ /* 0x000fe20000000000 */
[----:B------:R-:W-:Y:S01]  /*0340*/  ELECT P1, URZ, PT ;  /* 0x00000000003f782f */ /* 0x000fe20003820000 */
[----:B------:R-:W1:Y:S01]  /*0350*/  SHFL.IDX PT, R3, R0, RZ, 0x1f ;  /* 0x00001fff00037589 */ /* 0x000e6200000e0000 */
[----:B0-----:R-:W-:Y:S01]  /*0360*/  UMOV UR4, 0x20 ;  /* 0x0000002000047882 */ /* 0x001fe20000000000 */
[----:B------:R-:W-:Y:S01]  /*0370*/  UMOV UR11, 0x80 ;  /* 0x00000080000b7882 */ /* 0x000fe20000000000 */
[----:B------:R-:W-:Y:S01]  /*0380*/  NOP ;  /* 0x0000000000007918 */ /* 0x000fe20000000000 */
[----:B------:R-:W0:Y:S01]  /*0390*/  SHFL.IDX PT, R5, R5, RZ, 0x1f ;  /* 0x00001fff05057589 */ /* 0x000e2200000e0000 */
[C---:B------:R-:W-:Y:S01]  /*03a0*/  VIADD R31, R7.reuse, 0xffffffff ;  /* 0xffffffff071f7836 */ /* 0x040fe20000000000 */
[----:B------:R-:W-:Y:S01]  /*03b0*/  ULDC.64 UR48, c[0x0][0x208] ;  /* 0x0000820000307ab9 */ /* 0x000fe20000000a00 */
[----:B------:R-:W-:-:S03]  /*03c0*/  ISETP.NE.AND P2, PT, R7, RZ, PT ;  /* 0x000000ff0700720c */ /* 0x000fc60003f45270 */
[----:B------:R-:W-:Y:S02]  /*03d0*/  ISETP.GE.U32.AND P3, PT, R31, 0x2, PT ;  /* 0x000000021f00780c */ /* 0x000fe40003f66070 */
[----:B-----5:R-:W-:Y:S02]  /*03e0*/  ISETP.NE.OR P0, PT, R6, RZ, !P0 ;  /* 0x000000ff0600720c */ /* 0x020fe40004705670 */
[----:B-1----:R-:W-:Y:S02]  /*03f0*/  ISETP.NE.OR P1, PT, R3, RZ, !P1 ;  /* 0x000000ff0300720c */ /* 0x002fe40004f25670 */
[----:B------:R-:W-:Y:S02]  /*0400*/  SHF.R.S32.HI R3, RZ, 0x1f, R2 ;  /* 0x0000001fff037819 */ /* 0x000fe40000011402 */
[----:B0-----:R-:W-:Y:S02]  /*0410*/  R2UR UR43, R5 ;  /* 0x00000000052b72ca */ /* 0x001fe400000e0000 */
[----:B------:R-:W-:-:S05]  /*0420*/  LEA.HI R3, R3, R2, RZ, 0x2 ;  /* 0x0000000203037211 */ /* 0x000fca00078f10ff */
[----:B------:R-:W-:Y:S01]  /*0430*/  VOTEU.ALL UP0, P0 ;  /* 0x00000000003f7886 */ /* 0x000fe20000000000 */
[----:B------:R-:W-:Y:S01]  /*0440*/  LOP3.LUT R3, R3, 0xfffffffc, RZ, 0xc0, !PT ;  /* 0xfffffffc03037812 */ /* 0x000fe200078ec0ff */
[----:B------:R-:W-:-:S03]  /*0450*/  VOTEU.ALL UP1, P1 ;  /* 0x00000000003f7886 */ /* 0x000fc60000820000 */
[----:B------:R-:W0:Y:S01]  /*0460*/  @!UP0 S2UR UR7, SR_CgaCtaId ;  /* 0x00000000000789c3 */ /* 0x000e220000008800 */
[----:B------:R-:W-:Y:S01]  /*0470*/  @!UP0 UMOV UR6, 0x400 ;  /* 0x0000040000068882 */ /* 0x000fe20000000000 */
[----:B------:R-:W-:-:S04]  /*0480*/  @!UP0 UIADD3 UR4, -UR4, 0x100000, URZ ;  /* 0x0010000004048890 */ /* 0x000fc8000fffe13f */
[----:B------:R-:W-:Y:S02]  /*0490*/  @!UP0 USHF.L.U32 UR5, UR4, 0xb, URZ ;  /* 0x0000000b04058899 */ /* 0x000fe4000800063f */
[----:B------:R-:W-:Y:S01]  /*04a0*/  @!UP0 USHF.L.U32 UR4, UR4, 0x1, URZ ;  /* 0x0000000104048899 */ /* 0x000fe2000800063f */
[----:B------:R-:W-:Y:S01]  /*04b0*/  IMAD.IADD R14, R2, 0x1, -R3 ;  /* 0x00000001020e7824 */ /* 0x000fe200078e0a03 */
[----:B------:R-:W-:Y:S01]  /*04c0*/  @!UP1 UMOV UR9, 0x400 ;  /* 0x0000040000099882 */ /* 0x000fe20000000000 */
[----:B------:R-:W-:Y:S01]  /*04d0*/  VOTEU.ALL UP2, P1 ;  /* 0x00000000003f7886 */ /* 0x000fe20000840000 */
[----:B------:R-:W-:Y:S01]  /*04e0*/  VOTEU.ALL UP3, P1 ;  /* 0x00000000003f7886 */ /* 0x000fe20000860000 */
[----:B------:R-:W-:Y:S01]  /*04f0*/  VOTEU.ALL UP4, P1 ;  /* 0x00000000003f7886 */ /* 0x000fe20000880000 */
[----:B------:R-:W1:Y:S01]  /*0500*/  @!UP1 S2UR UR10, SR_CgaCtaId ;  /* 0x00000000000a99c3 */ /* 0x000e620000008800 */
[----:B------:R-:W-:Y:S01]  /*0510*/  VOTEU.ALL UP5, P1 ;  /* 0x00000000003f7886 */ /* 0x000fe200008a0000 */
[----:B------:R-:W-:-:S04]  /*0520*/  SHF.R.S32.HI R3, RZ, 0x1f, R4 ;  /* 0x0000001fff037819 */ /* 0x000fc80000011404 */
[----:B------:R-:W-:-:S04]  /*0530*/  LEA.HI R3, R3, R4, RZ, 0x7 ;  /* 0x0000000403037211 */ /* 0x000fc800078f38ff */
[----:B------:R-:W-:-:S05]  /*0540*/  LOP3.LUT R3, R3, 0xffffff80, RZ, 0xc0, !PT ;  /* 0xffffff8003037812 */ /* 0x000fca00078ec0ff */
[----:B------:R-:W-:Y:S01]  /*0550*/  IMAD.IADD R5, R4, 0x1, -R3 ;  /* 0x0000000104057824 */ /* 0x000fe200078e0a03 */
[----:B0-----:R-:W-:Y:S02]  /*0560*/  @!UP0 ULEA UR8, UR7, UR6, 0x18 ;  /* 0x0000000607088291 */ /* 0x001fe4000f8ec03f */
[----:B------:R-:W-:-:S04]  /*0570*/  @!UP1 UIADD3 UR6, -UR11, 0x100000, URZ ;  /* 0x001000000b069890 */ /* 0x000fc8000fffe13f */
[----:B------:R-:W-:Y:S02]  /*0580*/  @!UP1 USHF.L.U32 UR7, UR6, 0xb, URZ ;  /* 0x0000000b06079899 */ /* 0x000fe4000800063f */
[----:B------:R-:W-:Y:S01]  /*0590*/  @!UP1 USHF.L.U32 UR6, UR6, 0x1, URZ ;  /* 0x0000000106069899 */ /* 0x000fe2000800063f */
[----:B------:R-:W-:Y:S01]  /*05a0*/  VOTEU.ALL UP0, P0 ;  /* 0x00000000003f7886 */ /* 0x000fe20000000000 */
[----:B-1----:R-:W-:Y:S01]  /*05b0*/  @!UP1 ULEA UR9, UR10, UR9, 0x18 ;  /* 0x000000090a099291 */ /* 0x002fe2000f8ec03f */
[----:B------:R-:W-:Y:S02]  /*05c0*/  VOTEU.ALL UP1, P0 ;  /* 0x00000000003f7886 */ /* 0x000fe40000020000 */
[----:B------:R-:W-:Y:S01]  /*05d0*/  ULDC.64 UR10, c[0x0][0x598] ;  /* 0x00016600000a7ab9 */ /* 0x000fe20000000a00 */
[----:B------:R-:W-:Y:S01]  /*05e0*/  ISETP.NE.AND P0, PT, R14, 0x3, PT ;  /* 0x000000030e00780c */ /* 0x000fe20003f05270 */
[----:B------:R-:W0:Y:S02]  /*05f0*/  FENCE.VIEW.ASYNC.S ;  /* 0x00000000000073c6 */ /* 0x000e240000000000 */
[----:B0-----:R0:W2:Y:S01]  /*0600*/  @!UP0 SYNCS.EXCH.64 URZ, [UR8+0x90], UR4 ;  /* 0x00009004083f85b2 */ /* 0x0010a20008000100 */
[----:B------:R-:W-:-:S02]  /*0610*/  ISETP.NE.U32.AND P1, PT, RZ, UR10, PT ;  /* 0x0000000aff007c0c */ /* 0x000fc4000bf25070 */
[----:B------:R-:W-:Y:S02]  /*0620*/  ISETP.EQ.OR P0, PT, R14, RZ, !P0 ;  /* 0x000000ff0e00720c */ /* 0x000fe40004702670 */
[----:B------:R-:W-:Y:S02]  /*0630*/  ISETP.NE.AND.EX P1, PT, RZ, UR11, PT, P1 ;  /* 0x0000000bff007c0c */ /* 0x000fe4000bf25310 */
[----:B------:R-:W-:-:S04]  /*0640*/  ISETP.EQ.AND P0, PT, R7, RZ, P0 ;  /* 0x000000ff0700720c */ /* 0x000fc80000702270 */
[----:B------:R-:W-:-:S04]  /*0650*/  SEL R23, RZ, 0x1, !P0 ;  /* 0x00000001ff177807 */ /* 0x000fc80004000000 */
[----:B------:R-:W-:Y:S01]  /*0660*/  SEL R23, R23, 0x2, P3 ;  /* 0x0000000217177807 */ /* 0x000fe20001800000 */
[----:B------:R0:W2:Y:S01]  /*0670*/  @!UP1 SYNCS.EXCH.64 URZ, [UR8+0x98], UR4 ;  /* 0x00009804083f95b2 */ /* 0x0000a20008000100 */
[----:B------:R-:W-:Y:S01]  /*0680*/  NOP ;  /* 0x0000000000007918 */ /* 0x000fe20000000000 */
[----:B------:R0:W2:Y:S01]  /*0690*/  @!UP2 SYNCS.EXCH.64 URZ, [UR9+0x70], UR6 ;  /* 0x00007006093fa5b2 */ /* 0x0000a20008000100 */
[----:B------:R0:W2:Y:S01]  /*06a0*/  @!UP3 SYNCS.EXCH.64 URZ, [UR9+0x78], UR6 ;  /* 0x00007806093fb5b2 */ /* 0x0000a20008000100 */
[----:B------:R0:W2:Y:S01]  /*06b0*/  @!UP4 SYNCS.EXCH.64 URZ, [UR9+0x80], UR6 ;  /* 0x00008006093fc5b2 */ /* 0x0000a20008000100 */
[----:B------:R0:W2:Y:S01]  /*06c0*/  @!UP5 SYNCS.EXCH.64 URZ, [UR9+0x88], UR6 ;  /* 0x00008806093fd5b2 */ /* 0x0000a20008000100 */
[----:B------:R-:W-:Y:S01]  /*06d0*/  NOP ;  /* 0x0000000000007918 */ /* 0x000fe20000000000 */
[----:B--234-:R-:W-:Y:S06]  /*06e0*/  BAR.SYNC.DEFER_BLOCKING 0x0 ;  /* 0x0000000000007b1d */ /* 0x01cfec0000010000 */
[----:B0-----:R-:W-:Y:S05]  /*06f0*/  @!P1 BRA `(.L_x_3) ;  /* 0x00000000001c9947 */ /* 0x001fea0003800000 */
[----:B------:R-:W0:Y:S02]  /*0700*/  LDC.64 R2, c[0x0][0x598] ;  /* 0x00016600ff027b82 */ /* 0x000e240000000a00 */
[----:B0-----:R-:W2:Y:S02]  /*0710*/  LDG.E.64 R2, desc[UR48][R2.64] ;  /* 0x0000003002027981 */ /* 0x001ea4000c1e1b00 */
[----:B--2---:R-:W-:-:S04]  /*0720*/  ISETP.NE.U32.AND P0, PT, R2, RZ, PT ;  /* 0x000000ff0200720c */ /* 0x004fc80003f05070 */
[----:B------:R-:W-:-:S13]  /*0730*/  ISETP.NE.AND.EX P0, PT, R3, RZ, PT, P0 ;  /* 0x000000ff0300720c */ /* 0x000fda0003f05300 */
[----:B------:R-:W-:Y:S05]  /*0740*/  @!P0 BRA `(.L_x_3) ;  /* 0x0000000000088947 */ /* 0x000fea0003800000 */
[----:B------:R1:W5:Y:S01]  /*0750*/  LD.E R56, desc[UR48][R2.64] ;  /* 0x0000003002387980 */ /* 0x000362000c101900 */
[----:B------:R-:W-:Y:S05]  /*0760*/  BRA `(.L_x_4) ;  /* 0x0000000000247947 */ /* 0x000fea0003800000 */
.L_x_3:
[----:B------:R-:W-:Y:S02]  /*0770*/  ULDC.64 UR4, c[0x0][0x588] ;  /* 0x0001620000047ab9 */ /* 0x000fe40000000a00 */
[----:B------:R-:W-:-:S04]  /*0780*/  ISETP.NE.U32.AND P0, PT, RZ, UR4, PT ;  /* 0x00000004ff007c0c */ /* 0x000fc8000bf05070 */
[----:B------:R-:W-:-:S13]  /*0790*/  ISETP.NE.AND.EX P0, PT, RZ, UR5, PT, P0 ;  /* 0x00000005ff007c0c */ /* 0x000fda000bf05300 */
[----:B------:R-:W-:Y:S05]  /*07a0*/  @!P0 BRA `(.L_x_5) ;  /* 0x00000000000c8947 */ /* 0x000fea0003800000 */
[----:B------:R-:W0:Y:S02]  /*07b0*/  LDC.64 R56, c[0x0][0x588] ;  /* 0x00016200ff387b82 */ /* 0x000e240000000a00 */
[----:B0-----:R0:W5:Y:S01]  /*07c0*/  LDG.E R56, desc[UR48][R56.64] ;  /* 0x0000003038387981 */ /* 0x001162000c1e1900 */
[----:B------:R-:W-:Y:S05]  /*07d0*/  BRA `(.L_x_4) ;  /* 0x0000000000087947 */ /* 0x000fea0003800000 */
.L_x_5:
[----:B------:R-:W-:Y:S02]  /*07e0*/  ULDC UR4, c[0x0][0x580] ;  /* 0x0001600000047ab9 */ /* 0x000fe40000000800 */
[----:B------:R-:W-:-:S07]  /*07f0*/  IMAD.U32 R56, RZ, RZ, UR4 ;  /* 0x00000004ff387e24 */ /* 0x000fce000f8e00ff */
.L_x_4:
[----:B------:R-:W-:Y:S02]  /*0800*/  ULDC.64 UR4, c[0x0][0x5a0] ;  /* 0x0001680000047ab9 */ /* 0x000fe40000000a00 */
[----:B------:R-:W-:-:S04]  /*0810*/  ISETP.NE.U32.AND P0, PT, RZ, UR4, PT ;  /* 0x00000004ff007c0c */ /* 0x000fc8000bf05070 */
[----:B------:R-:W-:-:S13]  /*0820*/  ISETP.NE.AND.EX P0, PT, RZ, UR5, PT, P0 ;  /* 0x00000005ff007c0c */ /* 0x000fda000bf05300 */
[----:B------:R-:W-:Y:S05]  /*0830*/  @!P0 BRA `(.L_x_6) ;  /* 0x00000000001c8947 */ /* 0x000fea0003800000 */
[----:B-1----:R-:W1:Y:S02]  /*0840*/  LDC.64 R2, c[0x0][0x5a0] ;  /* 0x00016800ff027b82 */ /* 0x002e640000000a00 */
[----:B-1----:R-:W2:Y:S02]  /*0850*/  LDG.E.64 R2, desc[UR48][R2.64] ;  /* 0x0000003002027981 */ /* 0x002ea4000c1e1b00 */
[----:B--2---:R-:W-:-:S04]  /*0860*/  ISETP.NE.U32.AND P0, PT, R2, RZ, PT ;  /* 0x000000ff0200720c */ /* 0x004fc80003f05070 */
[----:B------:R-:W-:-:S13]  /*0870*/  ISETP.NE.AND.EX P0, PT, R3, RZ, PT, P0 ;  /* 0x000000ff0300720c */ /* 0x000fda0003f05300 */
[----:B------:R-:W-:Y:S05]  /*0880*/  @!P0 BRA `(.L_x_6) ;  /* 0x0000000000088947 */ /* 0x000fea0003800000 */
[----:B0-----:R2:W5:Y:S01]  /*0890*/  LD.E R57, desc[UR48][R2.64] ;  /* 0x0000003002397980 */ /* 0x001562000c101900 */
[----:B------:R-:W-:Y:S05]  /*08a0*/  BRA `(.L_x_7) ;  /* 0x0000000000247947 */ /* 0x000fea0003800000 */
.L_x_6:
[----:B------:R-:W-:Y:S02]  /*08b0*/  ULDC.64 UR4, c[0x0][0x590] ;  /* 0x0001640000047ab9 */ /* 0x000fe40000000a00 */
[----:B------:R-:W-:-:S04]  /*08c0*/  ISETP.NE.U32.AND P0, PT, RZ, UR4, PT ;  /* 0x00000004ff007c0c */ /* 0x000fc8000bf05070 */
[----:B------:R-:W-:-:S13]  /*08d0*/  ISETP.NE.AND.EX P0, PT, RZ, UR5, PT, P0 ;  /* 0x00000005ff007c0c */ /* 0x000fda000bf05300 */
[----:B------:R-:W-:Y:S05]  /*08e0*/  @!P0 BRA `(.L_x_8) ;  /* 0x00000000000c8947 */ /* 0x000fea0003800000 */
[----:B-1----:R-:W0:Y:S02]  /*08f0*/  LDC.64 R2, c[0x0][0x590] ;  /* 0x00016400ff027b82 */ /* 0x002e240000000a00 */
[----:B0-----:R0:W5:Y:S01]  /*0900*/  LDG.E R57, desc[UR48][R2.64] ;  /* 0x0000003002397981 */ /* 0x001162000c1e1900 */
[----:B------:R-:W-:Y:S05]  /*0910*/  BRA `(.L_x_7) ;  /* 0x0000000000087947 */ /* 0x000fea0003800000 */
.L_x_8:
[----:B------:R-:W-:Y:S02]  /*0920*/  ULDC UR4, c[0x0][0x584] ;  /* 0x0001610000047ab9 */ /* 0x000fe40000000800 */
[----:B0-----:R-:W-:-:S07]  /*0930*/  IMAD.U32 R57, RZ, RZ, UR4 ;  /* 0x00000004ff397e24 */ /* 0x001fce000f8e00ff */
.L_x_7:
[----:B012---:R-:W0:Y:S01]  /*0940*/  LDC R2, c[0x0][0x65c] ;  /* 0x00019700ff027b82 */ /* 0x007e220000000800 */
[----:B------:R-:W1:Y:S01]  /*0950*/  S2R R15, SR_CTAID.Y ;  /* 0x00000000000f7919 */ /* 0x000e620000002600 */
[----:B------:R-:W-:Y:S01]  /*0960*/  ULDC UR6, c[0x0][0x28c] ;  /* 0x0000a30000067ab9 */ /* 0x000fe20000000800 */
[----:B------:R-:W-:Y:S01]  /*0970*/  ISETP.NE.AND P0, PT, R7, 0x2, PT ;  /* 0x000000020700780c */ /* 0x000fe20003f05270 */
[----:B------:R-:W-:Y:S01]  /*0980*/  UIADD3 UR6, UR6, 0x7f, URZ ;  /* 0x0000007f06067890 */ /* 0x000fe2000fffe03f */
[----:B------:R-:W2:Y:S01]  /*0990*/  S2R R6, SR_CTAID.X ;  /* 0x0000000000067919 */ /* 0x000ea20000002500 */
[----:B------:R-:W-:Y:S01]  /*09a0*/  UMOV UR36, URZ ;  /* 0x0000003f00247c82 */ /* 0x000fe20008000000 */
[----:B------:R-:W-:Y:S01]  /*09b0*/  UMOV UR38, URZ ;  /* 0x0000003f00267c82 */ /* 0x000fe20008000000 */
[----:B------:R-:W-:Y:S01]  /*09c0*/  USHF.R.S32.HI UR7, URZ, 0x1f, UR6 ;  /* 0x0000001f3f077899 */ /* 0x000fe20008011406 */
[----:B------:R-:W-:-:S03]  /*09d0*/  ULDC.64 UR8, c[0x0][0x650] ;  /* 0x0001940000087ab9 */ /* 0x000fc60000000a00 */
[----:B------:R-:W-:-:S04]  /*09e0*/  ULEA.HI UR7, UR7, UR6, URZ, 0x7 ;  /* 0x0000000607077291 */ /* 0x000fc8000f8f383f */
[----:B------:R-:W-:Y:S01]  /*09f0*/  USHF.R.S32.HI UR37, URZ, 0x7, UR7 ;  /* 0x000000073f257899 */ /* 0x000fe20008011407 */
[----:B0-----:R-:W-:-:S13]  /*0a00*/  ISETP.NE.AND P1, PT, R2, 0x1, PT ;  /* 0x000000010200780c */ /* 0x001fda0003f25270 */
[----:B------:R-:W2:Y:S01]  /*0a10*/  @P1 LDC R17, c[0x0][0x10] ;  /* 0x00000400ff111b82 */ /* 0x000ea20000000800 */
[----:B-1----:R-:W-:Y:S02]  /*0a20*/  @P1 IMAD.MOV.U32 R8, RZ, RZ, R15 ;  /* 0x000000ffff081224 */ /* 0x002fe400078e000f */
[----:B------:R-:W-:Y:S02]  /*0a30*/  @P1 IMAD.MOV.U32 R9, RZ, RZ, RZ ;  /* 0x000000ffff091224 */ /* 0x000fe400078e00ff */
[----:B------:R-:W-:-:S03]  /*0a40*/  @P1 IMAD.MOV.U32 R7, RZ, RZ, RZ ;  /* 0x000000ffff071224 */ /* 0x000fc600078e00ff */
[----:B------:R-:W0:Y:S01]  /*0a50*/  @!P1 LDC R3, c[0x0][0xc] ;  /* 0x00000300ff039b82 */ /* 0x000e220000000800 */
[----:B------:R-:W-:Y:S01]  /*0a60*/  ULDC UR4, c[0x0][0xc] ;  /* 0x0000030000047ab9 */ /* 0x000fe20000000800 */
[----:B------:R-:W-:Y:S02]  /*0a70*/  ULDC UR5, c[0x0][0x10] ;  /* 0x0000040000057ab9 */ /* 0x000fe40000000800 */
[----:B------:R-:W-:-:S04]  /*0a80*/  UIMAD.WIDE.U32 UR4, UR4, UR5, URZ ;  /* 0x00000005040472a5 */ /* 0x000fc8000f8e003f */
[----:B------:R-:W1:Y:S01]  /*0a90*/  LDC R0, c[0x0][0x14] ;  /* 0x00000500ff007b82 */ /* 0x000e620000000800 */
[----:B--2---:R-:W-:-:S04]  /*0aa0*/  @P1 IMAD.WIDE.U32 R16, R6, R17, R8 ;  /* 0x0000001106101225 */ /* 0x004fc800078e0008 */
[----:B------:R-:W-:Y:S02]  /*0ab0*/  @P1 IMAD.IADD R17, R17, 0x1, R7 ;  /* 0x0000000111111824 */ /* 0x000fe400078e0207 */
[----:B------:R-:W-:Y:S02]  /*0ac0*/  IMAD.MOV.U32 R7, RZ, RZ, RZ ;  /* 0x000000ffff077224 */ /* 0x000fe400078e00ff */
[----:B0-----:R-:W-:-:S04]  /*0ad0*/  @!P1 IMAD.WIDE.U32 R8, R3, R15, R6 ;  /* 0x0000000f03089225 */ /* 0x001fc800078e0006 */
[----:B------:R-:W-:Y:S02]  /*0ae0*/  @!P1 IMAD.MOV.U32 R16, RZ, RZ, R8 ;  /* 0x000000ffff109224 */ /* 0x000fe400078e0008 */
[----:B-1----:R-:W-:-:S04]  /*0af0*/  IMAD.WIDE.U32 R10, R0, UR4, RZ ;  /* 0x00000004000a7c25 */ /* 0x002fc8000f8e00ff */
[----:B------:R-:W-:Y:S01]  /*0b00*/  IMAD R3, R0, UR5, RZ ;  /* 0x0000000500037c24 */ /* 0x000fe2000f8e02ff */
[----:B------:R0:W-:Y:S01]  /*0b10*/  STL.64 [R1], R10 ;  /* 0x0000000a01007387 */ /* 0x0001e20000100a00 */
[----:B------:R-:W-:Y:S02]  /*0b20*/  @!P1 IMAD.MOV.U32 R17, RZ, RZ, R9 ;  /* 0x000000ffff119224 */ /* 0x000fe400078e0009 */
[----:B------:R-:W-:Y:S01]  /*0b30*/  IMAD.IADD R0, R11, 0x1, R3 ;  /* 0x000000010b007824 */ /* 0x000fe200078e0203 */
[----:B------:R-:W-:Y:S06]  /*0b40*/  @P0 BRA `(.L_x_9) ;  /* 0x0000000000200947 */ /* 0x000fec0003800000 */
[----:B------:R-:W-:Y:S01]  /*0b50*/  UISETP.GE.U32.AND UP0, UPT, UR37, 0x6, UPT ;  /* 0x000000062500788c */ /* 0x000fe2000bf06070 */
[----:B------:R-:W-:Y:S01]  /*0b60*/  IADD3 R16, P0, R16, R10, RZ ;  /* 0x0000000a10107210 */ /* 0x000fe20007f1e0ff */
[----:B------:R-:W-:Y:S01]  /*0b70*/  UIMAD.WIDE.U32 UR4, UR37, -0x55555555, URZ ;  /* 0xaaaaaaab250478a5 */ /* 0x000fe2000f8e003f */
[----:B------:R-:W-:-:S03]  /*0b80*/  UMOV UR38, URZ ;  /* 0x0000003f00267c82 */ /* 0x000fc60008000000 */
[----:B------:R-:W-:Y:S01]  /*0b90*/  USHF.R.U32.HI UR4, URZ, 0x2, UR5 ;  /* 0x000000023f047899 */ /* 0x000fe20008011605 */
[----:B------:R-:W-:-:S03]  /*0ba0*/  IMAD.X R17, R0, 0x1, R17, P0 ;  /* 0x0000000100117824 */ /* 0x000fc600000e0611 */
[----:B------:R-:W-:Y:S02]  /*0bb0*/  UIMAD UR36, UR4, -0x6, UR37 ;  /* 0xfffffffa042478a4 */ /* 0x000fe4000f8e0225 */
[----:B------:R-:W-:-:S12]  /*0bc0*/  @UP0 ULOP3.LUT UR38, UR4, 0x1, URZ, 0xc0, !UPT ;  /* 0x0000000104260892 */ /* 0x000fd8000f8ec03f */
.L_x_9:
[----:B------:R-:W-:Y:S01]  /*0bd0*/  ISETP.GE.U32.AND P0, PT, R16, UR8, PT ;  /* 0x0000000810007c0c */ /* 0x000fe2000bf06070 */
[----:B------:R-:W-:Y:S01]  /*0be0*/  IMAD.MOV.U32 R22, RZ, RZ, -0x1 ;  /* 0xffffffffff167424 */ /* 0x000fe200078e00ff */
[----:B------:R-:W-:Y:S01]  /*0bf0*/  PRMT R3, RZ, 0x7610, R3 ;  /* 0x00007610ff037816 */ /* 0x000fe20000000003 */
[----:B------:R-:W-:Y:S01]  /*0c00*/  IMAD.MOV.U32 R18, RZ, RZ, -0x1 ;  /* 0xffffffffff127424 */ /* 0x000fe200078e00ff */
[----:B------:R-:W-:Y:S01]  /*0c10*/  ISETP.GE.U32.AND.EX P0, PT, R17, UR9, PT, P0 ;  /* 0x0000000911007c0c */ /* 0x000fe2000bf06100 */
[----:B------:R-:W-:-:S12]  /*0c20*/  IMAD.MOV.U32 R19, RZ, RZ, -0x1 ;  /* 0xffffffffff137424 */ /* 0x000fd800078e00ff */
[----:B------:R-:W-:Y:S05]  /*0c30*/  @P0 BRA `(.L_x_10) ;  /* 0x0000000400580947 */ /* 0x000fea0003800000 */
[----:B------:R-:W1:Y:S01]  /*0c40*/  LDC.64 R20, c[0x0][0x628] ;  /* 0x00018a00ff147b82 */ /* 0x000e620000000a00 */
[----:B------:R-:W-:Y:S02]  /*0c50*/  IMAD.MOV.U32 R8, RZ, RZ, R16 ;  /* 0x000000ffff087224 */ /* 0x000fe400078e0010 */
[----:B------:R-:W-:-:S05]  /*0c60*/  IMAD.MOV.U32 R9, RZ, RZ, R17 ;  /* 0x000000ffff097224 */ /* 0x000fca00078e0011 */
[----:B------:R-:W2:Y:S08]  /*0c70*/  LDC R18, c[0x0][0x630] ;  /* 0x00018c00ff127b82 */ /* 0x000eb00000000800 */
[----:B------:R-:W3:Y:S01]  /*0c80*/  LDC.64 R24, c[0x0][0x620] ;  /* 0x00018800ff187b82 */ /* 0x000ee20000000a00 */
[----:B-1----:R-:W-:-:S04]  /*0c90*/  ISETP.NE.U32.AND P0, PT, R20, RZ, PT ;  /* 0x000000ff1400720c */ /* 0x002fc80003f05070 */
[----:B------:R-:W-:-:S13]  /*0ca0*/  ISETP.NE.AND.EX P0, PT, R21, RZ, PT, P0 ;  /* 0x000000ff1500720c */ /* 0x000fda0003f05300 */
[----:B--23--:R-:W-:Y:S05]  /*0cb0*/  @!P0 BRA `(.L_x_11) ;  /* 0x0000000000288947 */ /* 0x00cfea0003800000 */
[----:B------:R-:W1:Y:S02]  /*0cc0*/  LDC R3, c[0x0][0x634] ;  /* 0x00018d00ff037b82 */ /* 0x000e640000000800 */
[----:B-1----:R-:W-:-:S05]  /*0cd0*/  IADD3 R3, P0, R16, R3, RZ ;  /* 0x0000000310037210 */ /* 0x002fca0007f1e0ff */
[----:B------:R-:W-:-:S04]  /*0ce0*/  IMAD.X R19, RZ, RZ, R17, P0 ;  /* 0x000000ffff137224 */ /* 0x000fc800000e0611 */
[----:B------:R-:W-:-:S04]  /*0cf0*/  IMAD.WIDE.U32 R8, R19, R20, RZ ;  /* 0x0000001413087225 */ /* 0x000fc800078e00ff */
[----:B0-----:R-:W-:-:S04]  /*0d00*/  IMAD.WIDE.U32 R10, P0, R3, R21, R8 ;  /* 0x00000015030a7225 */ /* 0x001fc80007800008 */
[----:B------:R-:W-:-:S04]  /*0d10*/  IMAD.WIDE.U32 R8, R3, R20, RZ ;  /* 0x0000001403087225 */ /* 0x000fc800078e00ff */
[----:B------:R-:W-:Y:S01]  /*0d20*/  IMAD.X R13, RZ, RZ, RZ, P0 ;  /* 0x000000ffff0d7224 */ /* 0x000fe200000e06ff */
[----:B------:R-:W-:Y:S01]  /*0d30*/  IADD3 RZ, P0, R9, R10, RZ ;  /* 0x0000000a09ff7210 */ /* 0x000fe20007f1e0ff */
[----:B------:R-:W-:-:S04]  /*0d40*/  IMAD.MOV.U32 R12, RZ, RZ, R11 ;  /* 0x000000ffff0c7224 */ /* 0x000fc800078e000b */
[----:B------:R-:W-:-:S08]  /*0d50*/  IMAD.WIDE.U32.X R8, R19, R21, R12, P0 ;  /* 0x0000001513087225 */ /* 0x000fd000000e040c */
.L_x_11:
[-CC-:B------:R-:W-:Y:S01]  /*0d60*/  SHF.R.U64 R30, R8, R18.reuse, R9.reuse ;  /* 0x00000012081e7219 */ /* 0x180fe20000001209 */
[----:B------:R-:W1:Y:S01]  /*0d70*/  LDC R12, c[0x0][0x618] ;  /* 0x00018600ff0c7b82 */ /* 0x000e620000000800 */
[----:B------:R-:W-:Y:S01]  /*0d80*/  SHF.R.U32.HI R7, RZ, R18, R9 ;  /* 0x00000012ff077219 */ /* 0x000fe20000011609 */
[----:B------:R-:W-:Y:S01]  /*0d90*/  ULDC UR4, c[0x0][0x150] ;  /* 0x0000540000047ab9 */ /* 0x000fe20000000800 */
[----:B0-----:R-:W-:Y:S02]  /*0da0*/  IADD3 R11, P0, RZ, -R30, RZ ;  /* 0x8000001eff0b7210 */ /* 0x001fe40007f1e0ff */
[----:B------:R-:W-:-:S03]  /*0db0*/  I2FP.F32.U32 R3, R6 ;  /* 0x0000000600037245 */ /* 0x000fc60000201000 */
[----:B------:R-:W0:Y:S01]  /*0dc0*/  LDC.64 R26, c[0x0][0x640] ;  /* 0x00019000ff1a7b82 */ /* 0x000e220000000a00 */
[----:B------:R-:W-:Y:S02]  /*0dd0*/  IMAD.X R13, RZ, RZ, ~R7, P0 ;  /* 0x000000ffff0d7224 */ /* 0x000fe400000e0e07 */
[----:B------:R-:W-:Y:S01]  /*0de0*/  FMUL R3, R3, UR4 ;  /* 0x0000000403037c20 */ /* 0x000fe20008400000 */
[----:B------:R-:W-:Y:S01]  /*0df0*/  IMAD.WIDE.U32 R8, R11, R24, R16 ;  /* 0x000000180b087225 */ /* 0x000fe200078e0010 */
[----:B------:R-:W-:-:S03]  /*0e00*/  ULDC UR4, c[0x0][0x154] ;  /* 0x0000550000047ab9 */ /* 0x000fc60000000800 */
[----:B------:R-:W-:Y:S01]  /*0e10*/  IMAD R10, R13, R24, RZ ;  /* 0x000000180d0a7224 */ /* 0x000fe200078e02ff */
[----:B------:R-:W2:Y:S01]  /*0e20*/  LDC R7, c[0x0][0x144] ;  /* 0x00005100ff077b82 */ /* 0x000ea20000000800 */
[----:B------:R-:W3:Y:S02]  /*0e30*/  F2I.U32.TRUNC.NTZ R3, R3 ;  /* 0x0000000300037305 */ /* 0x000ee4000020f000 */
[----:B------:R-:W-:-:S04]  /*0e40*/  IMAD R11, R11, R25, R10 ;  /* 0x000000190b0b7224 */ /* 0x000fc800078e020a */
[----:B------:R-:W-:Y:S01]  /*0e50*/  IMAD.IADD R9, R9, 0x1, R11 ;  /* 0x0000000109097824 */ /* 0x000fe200078e020b */
[----:B------:R-:W4:Y:S01]  /*0e60*/  LDC R18, c[0x0][0x608] ;  /* 0x00018200ff127b82 */ /* 0x000f220000000800 */
[----:B------:R-:W-:-:S03]  /*0e70*/  IMAD.MOV.U32 R11, RZ, RZ, -0x1 ;  /* 0xffffffffff0b7424 */ /* 0x000fc600078e00ff */
[-C--:B-1----:R-:W-:Y:S02]  /*0e80*/  SHF.R.U64 R22, R8, R12.reuse, R9 ;  /* 0x0000000c08167219 */ /* 0x082fe40000001209 */
[----:B------:R-:W-:Y:S02]  /*0e90*/  I2FP.F32.U32 R8, R15 ;  /* 0x0000000f00087245 */ /* 0x000fe40000201000 */
[----:B------:R-:W1:Y:S01]  /*0ea0*/  LDC R24, c[0x0][0x658] ;  /* 0x00019600ff187b82 */ /* 0x000e620000000800 */
[----:B0-----:R-:W-:Y:S01]  /*0eb0*/  ISETP.NE.U32.AND P0, PT, R26, RZ, PT ;  /* 0x000000ff1a00720c */ /* 0x001fe20003f05070 */
[----:B---3--:R-:W-:Y:S01]  /*0ec0*/  IMAD.MOV R10, RZ, RZ, -R3 ;  /* 0x000000ffff0a7224 */ /* 0x008fe200078e0a03 */
[----:B------:R-:W-:Y:S01]  /*0ed0*/  SHF.R.U32.HI R9, RZ, R12, R9 ;  /* 0x0000000cff097219 */ /* 0x000fe20000011609 */
[----:B------:R-:W-:Y:S01]  /*0ee0*/  FMUL R8, R8, UR4 ;  /* 0x0000000408087c20 */ /* 0x000fe20008400000 */
[----:B------:R-:W-:-:S03]  /*0ef0*/  ISETP.NE.AND.EX P0, PT, R27, RZ, PT, P0 ;  /* 0x000000ff1b00720c */ /* 0x000fc60003f05300 */
[----:B------:R-:W0:Y:S01]  /*0f00*/  LDC R20, c[0x0][0x148] ;  /* 0x00005200ff147b82 */ /* 0x000e220000000800 */
[----:B--2---:R-:W-:-:S07]  /*0f10*/  IMAD R3, R7, R10, R6 ;  /* 0x0000000a07037224 */ /* 0x004fce00078e0206 */
[----:B------:R-:W2:Y:S01]  /*0f20*/  LDC R21, c[0x0][0x600] ;  /* 0x00018000ff157b82 */ /* 0x000ea20000000800 */
[-CC-:B----4-:R-:W-:Y:S02]  /*0f30*/  SHF.R.U64 R32, R22, R18.reuse, R9.reuse ;  /* 0x0000001216207219 */ /* 0x190fe40000001209 */
[----:B------:R-:W-:Y:S01]  /*0f40*/  SHF.R.U32.HI R7, RZ, R18, R9 ;  /* 0x00000012ff077219 */ /* 0x000fe20000011609 */
[----:B------:R-:W-:Y:S01]  /*0f50*/  IMAD.MOV.U32 R9, RZ, RZ, 0x1 ;  /* 0x00000001ff097424 */ /* 0x000fe200078e00ff */
[----:B------:R3:W4:Y:S03]  /*0f60*/  F2I.U32.TRUNC.NTZ R18, R8 ;  /* 0x0000000800127305 */ /* 0x000726000020f000 */
[----:B------:R-:W0:Y:S01]  /*0f70*/  LDC R25, c[0x0][0x648] ;  /* 0x00019200ff197b82 */ /* 0x000e220000000800 */
[-C--:B-1----:R-:W-:Y:S02]  /*0f80*/  SHF.L.U32 R6, R11, R24.reuse, RZ ;  /* 0x000000180b067219 */ /* 0x082fe400000006ff */
[----:B------:R-:W-:-:S02]  /*0f90*/  SHF.R.U64 R34, R32, R24, R7 ;  /* 0x0000001820227219 */ /* 0x000fc40000001207 */
[----:B------:R-:W-:Y:S02]  /*0fa0*/  LOP3.LUT R13, RZ, R6, RZ, 0x33, !PT ;  /* 0x00000006ff0d7212 */ /* 0x000fe400078e33ff */
[-C--:B------:R-:W-:Y:S01]  /*0fb0*/  SHF.R.U32.HI R7, RZ, R24.reuse, R7 ;  /* 0x00000018ff077219 */ /* 0x080fe20000011607 */
[----:B------:R-:W1:Y:S01]  /*0fc0*/  LDC R29, c[0x0][0x638] ;  /* 0x00018e00ff1d7b82 */ /* 0x000e620000000800 */
[----:B------:R-:W-:Y:S01]  /*0fd0*/  SHF.L.U32 R12, R9, R24, RZ ;  /* 0x00000018090c7219 */ /* 0x000fe200000006ff */
[----:B------:R-:W-:-:S06]  /*0fe0*/  IMAD.MOV.U32 R6, RZ, RZ, R34 ;  /* 0x000000ffff067224 */ /* 0x000fcc00078e0022 */
[----:B------:R-:W0:Y:S01]  /*0ff0*/  LDC R28, c[0x0][0x610] ;  /* 0x00018400ff1c7b82 */ /* 0x000e220000000800 */
[----:B---34-:R-:W-:Y:S05]  /*1000*/  @!P0 BRA `(.L_x_12) ;  /* 0x0000000000288947 */ /* 0x018fea0003800000 */
[----:B------:R-:W3:Y:S02]  /*1010*/  LDC R11, c[0x0][0x64c] ;  /* 0x00019300ff0b7b82 */ /* 0x000ee40000000800 */
[----:B---3--:R-:W-:-:S05]  /*1020*/  IADD3 R11, P0, R34, R11, RZ ;  /* 0x0000000b220b7210 */ /* 0x008fca0007f1e0ff */
[----:B------:R-:W-:-:S04]  /*1030*/  IMAD.X R19, RZ, RZ, R7, P0 ;  /* 0x000000ffff137224 */ /* 0x000fc800000e0607 */
[----:B------:R-:W-:-:S04]  /*1040*/  IMAD.WIDE.U32 R6, R19, R26, RZ ;  /* 0x0000001a13067225 */ /* 0x000fc800078e00ff */
[----:B------:R-:W-:-:S04]  /*1050*/  IMAD.WIDE.U32 R8, P0, R11, R27, R6 ;  /* 0x0000001b0b087225 */ /* 0x000fc80007800006 */
[----:B------:R-:W-:-:S04]  /*1060*/  IMAD.WIDE.U32 R6, R11, R26, RZ ;  /* 0x0000001a0b067225 */ /* 0x000fc800078e00ff */
[----:B------:R-:W-:Y:S01]  /*1070*/  IMAD.X R11, RZ, RZ, RZ, P0 ;  /* 0x000000ffff0b7224 */ /* 0x000fe200000e06ff */
[----:B------:R-:W-:Y:S01]  /*1080*/  IADD3 RZ, P0, R7, R8, RZ ;  /* 0x0000000807ff7210 */ /* 0x000fe20007f1e0ff */
[----:B------:R-:W-:-:S04]  /*1090*/  IMAD.MOV.U32 R10, RZ, RZ, R9 ;  /* 0x000000ffff0a7224 */ /* 0x000fc800078e0009 */
[----:B------:R-:W-:-:S08]  /*10a0*/  IMAD.WIDE.U32.X R6, R19, R27, R10, P0 ;  /* 0x0000001b13067225 */ /* 0x000fd000000e040a */
.L_x_12:
[----:B0-----:R-:W-:Y:S01]  /*10b0*/  SHF.R.U64 R6, R6, R25, R7 ;  /* 0x0000001906067219 */ /* 0x001fe20000001207 */
[----:B--2---:R-:W-:Y:S01]  /*10c0*/  VIADD R7, R21, 0xffffffff ;  /* 0xffffffff15077836 */ /* 0x004fe20000000000 */
[----:B------:R-:W-:Y:S01]  /*10d0*/  LOP3.LUT R13, R32, R13, RZ, 0xc0, !PT ;  /* 0x0000000d200d7212 */ /* 0x000fe200078ec0ff */
[----:B------:R-:W-:Y:S02]  /*10e0*/  IMAD.MOV R18, RZ, RZ, -R18 ;  /* 0x000000ffff127224 */ /* 0x000fe400078e0a12 */
[----:B------:R-:W-:Y:S01]  /*10f0*/  IMAD.MOV R8, RZ, RZ, -R6 ;  /* 0x000000ffff087224 */ /* 0x000fe200078e0a06 */
[----:B------:R-:W-:Y:S01]  /*1100*/  LOP3.LUT R7, R22, R7, RZ, 0xc0, !PT ;  /* 0x0000000716077212 */ /* 0x000fe200078ec0ff */
[----:B------:R-:W-:Y:S02]  /*1110*/  IMAD R12, R12, R6, R13 ;  /* 0x000000060c0c7224 */ /* 0x000fe400078e020d */
[----:B------:R-:W-:Y:S02]  /*1120*/  @P1 IMAD R3, R20, R18, R15 ;  /* 0x0000001214031224 */ /* 0x000fe400078e020f */
[----:B-1----:R-:W-:-:S02]  /*1130*/  IMAD R6, R8, R29, R34 ;  /* 0x0000001d08067224 */ /* 0x002fc400078e0222 */
[----:B------:R-:W-:Y:S02]  /*1140*/  IMAD R22, R12, R28, R3 ;  /* 0x0000001c0c167224 */ /* 0x000fe400078e0203 */
[----:B------:R-:W-:Y:S02]  /*1150*/  IMAD R7, R6, R21, R7 ;  /* 0x0000001506077224 */ /* 0x000fe400078e0207 */
[----:B------:R-:W-:Y:S02]  /*1160*/  IMAD.MOV.U32 R3, RZ, RZ, 0x1 ;  /* 0x00000001ff037424 */ /* 0x000fe400078e00ff */
[----:B------:R-:W-:Y:S01]  /*1170*/  IMAD.MOV.U32 R19, RZ, RZ, R30 ;  /* 0x000000ffff137224 */ /* 0x000fe200078e001e */
[----:B------:R-:W-:Y:S02]  /*1180*/  SEL R18, R7, R22, !P1 ;  /* 0x0000001607127207 */ /* 0x000fe40004800000 */
[----:B------:R-:W-:-:S07]  /*1190*/  SEL R22, R22, R7, !P1 ;  /* 0x0000000716167207 */ /* 0x000fce0004800000 */
.L_x_10:
[----:B------:R-:W-:Y:S05]  /*11a0*/  @!P2 BRA `(.L_x_13) ;  /* 0x0000003c0004a947 */ /* 0x000fea0003800000 */
[----:B------:R-:W-:-:S13]  /*11b0*/  ISETP.GT.U32.AND P0, PT, R31, 0x1, PT ;  /* 0x000000011f00780c */ /* 0x000fda0003f04070 */
[----:B------:R-:W-:Y:S05]  /*11c0*/  @P0 EXIT ;  /* 0x000000000000094d */ /* 0x000fea0003800000 */
.L_x_14:
[----:B------:R-:W-:-:S08]  /*11d0*/  NOP ;  /* 0x0000000000007918 */ /* 0x000fd00000000000 */
[----:B------:R-:W1:Y:S02]  /*11e0*/  USETMAXREG.TRY_ALLOC.CTAPOOL UP0, 0xe8 ;  /* 0x000000e8000079c8 */ /* 0x000e640008000600 */
[----:B-1----:R-:W-:-:S13]  /*11f0*/  PLOP3.LUT P0, PT, PT, PT, UP0, 0x80, 0x0 ;  /* 0x000000000000781c */ /* 0x002fda0003f0f008 */
[----:B------:R-:W-:Y:S05]  /*1200*/  @!P0 BRA `(.L_x_14) ;  /* 0xfffffffc00f08947 */ /* 0x000fea000383ffff */
[----:B------:R-:W-:-:S13]  /*1210*/  LOP3.LUT P0, RZ, R3, 0xff, RZ, 0xc0, !PT ;  /* 0x000000ff03ff7812 */ /* 0x000fda000780c0ff */
[----:B------:R-:W-:Y:S05]  /*1220*/  @!P0 EXIT ;  /* 0x000000000000894d */ /* 0x000fea0003800000 */
[----:B------:R-:W2:Y:S01]  /*1230*/  LDL.64 R8, [R1] ;  /* 0x0000000001087983 */ /* 0x000ea20000100a00 */
[----:B------:R-:W-:Y:S01]  /*1240*/  SHF.R.S32.HI R4, RZ, 0x1f, R5 ;  /* 0x0000001fff047819 */ /* 0x000fe20000011405 */
[----:B------:R-:W1:Y:S01]  /*1250*/  S2UR UR4, SR_CgaCtaId ;  /* 0x00000000000479c3 */ /* 0x000e620000008800 */
[----:B------:R-:W-:Y:S01]  /*1260*/  UMOV UR40, 0x400 ;  /* 0x0000040000287882 */ /* 0x000fe20000000000 */
[----:B------:R-:W-:Y:S01]  /*1270*/  UISETP.LT.AND UP0, UPT, UR37, 0x1, UPT ;  /* 0x000000012500788c */ /* 0x000fe2000bf01270 */
[CC--:B------:R-:W-:Y:S01]  /*1280*/  LEA.HI R3, R4.reuse, R5.reuse, RZ, 0x2 ;  /* 0x0000000504037211 */ /* 0x0c0fe200078f10ff */
[----:B------:R-:W-:Y:S01]  /*1290*/  UIADD3 UR5, UR43, -0x1, URZ ;  /* 0xffffffff2b057890 */ /* 0x000fe2000fffe03f */
[----:B------:R-:W-:Y:S01]  /*12a0*/  LEA.HI R4, R4, R5, RZ, 0x5 ;  /* 0x0000000504047211 */ /* 0x000fe200078f28ff */
[----:B------:R-:W-:Y:S01]  /*12b0*/  USEL UR42, UR37, 0x1, UP0 ;  /* 0x00000001252a7887 */ /* 0x000fe20008000000 */
[--C-:B------:R-:W-:Y:S01]  /*12c0*/  SHF.R.S32.HI R58, RZ, 0x2, R3.reuse ;  /* 0x00000002ff3a7819 */ /* 0x100fe20000011403 */
[----:B------:R-:W3:Y:S01]  /*12d0*/  LDC R64, c[0x0][0x658] ;  /* 0x00019600ff407b82 */ /* 0x000ee20000000800 */
[----:B------:R-:W-:Y:S01]  /*12e0*/  SHF.R.S32.HI R7, RZ, 0x1f, R3 ;  /* 0x0000001fff077819 */ /* 0x000fe20000011403 */
[----:B------:R-:W-:Y:S01]  /*12f0*/  UISETP.NE.AND UP0, UPT, UR5, URZ, UPT ;  /* 0x0000003f0500728c */ /* 0x000fe2000bf05270 */
[----:B------:R-:W-:Y:S01]  /*1300*/  LOP3.LUT R6, R3, 0xfffffffc, RZ, 0xc0, !PT ;  /* 0xfffffffc03067812 */ /* 0x000fe200078ec0ff */
[----:B------:R-:W-:Y:S01]  /*1310*/  ULDC UR8, c[0x0][0x284] ;  /* 0x0000a10000087ab9 */ /* 0x000fe20000000800 */
[----:B------:R-:W-:Y:S01]  /*1320*/  LEA.HI R7, R7, R58, RZ, 0x3 ;  /* 0x0000003a07077211 */ /* 0x000fe200078f18ff */
[----:B------:R-:W-:Y:S01]  /*1330*/  USEL UR7, URZ, 0x1, UP0 ;  /* 0x000000013f077887 */ /* 0x000fe20008000000 */
[----:B------:R-:W-:Y:S01]  /*1340*/  SHF.R.S32.HI R3, RZ, 0x5, R4 ;  /* 0x00000005ff037819 */ /* 0x000fe20000011404 */
[----:B------:R-:W4:Y:S01]  /*1350*/  LDC.64 R62, c[0x0][0x5c8] ;  /* 0x00017200ff3e7b82 */ /* 0x000f220000000a00 */
[----:B------:R-:W-:Y:S01]  /*1360*/  LOP3.LUT R7, R7, 0xfffffff8, RZ, 0xc0, !PT ;  /* 0xfffffff807077812 */ /* 0x000fe200078ec0ff */
[----:B------:R-:W-:Y:S01]  /*1370*/  IMAD.IADD R6, R5, 0x1, -R6 ;  /* 0x0000000105067824 */ /* 0x000fe200078e0a06 */
[----:B------:R-:W-:Y:S01]  /*1380*/  LOP3.LUT R74, R23, 0x1, RZ, 0xfc, !PT ;  /* 0x00000001174a7812 */ /* 0x000fe200078efcff */
[----:B------:R-:W-:Y:S01]  /*1390*/  IMAD.MOV.U32 R5, RZ, RZ, 0x1 ;  /* 0x00000001ff057424 */ /* 0x000fe200078e00ff */
[----:B------:R-:W-:Y:S01]  /*13a0*/  USHF.L.U32 UR39, UR37, 0x1, URZ ;  /* 0x0000000125277899 */ /* 0x000fe2000800063f */
[----:B------:R-:W-:Y:S01]  /*13b0*/  IMAD.IADD R58, R58, 0x1, -R7 ;  /* 0x000000013a3a7824 */ /* 0x000fe200078e0a07 */
[----:B------:R-:W-:Y:S01]  /*13c0*/  UIADD3 UR42, -UR42, UR37, URZ ;  /* 0x000000252a2a7290 */ /* 0x000fe2000fffe13f */
[----:B------:R-:W0:Y:S01]  /*13d0*/  LDC R65, c[0x0][0x288] ;  /* 0x0000a200ff417b82 */ /* 0x000e220000000800 */
[----:B-1----:R-:W-:Y:S01]  /*13e0*/  ULEA UR40, UR4, UR40, 0x18 ;  /* 0x0000002804287291 */ /* 0x002fe2000f8ec03f */
[C-C-:B------:R-:W-:Y:S01]  /*13f0*/  IMAD R69, R3.reuse, -0x10, -R58.reuse ;  /* 0xfffffff003457824 */ /* 0x140fe200078e0a3a */
[--C-:B------:R-:W-:Y:S01]  /*1400*/  SHF.R.S32.HI R59, RZ, 0x1f, R58.reuse ;  /* 0x0000001fff3b7819 */ /* 0x100fe2000001143a */
[----:B------:R-:W-:Y:S01]  /*1410*/  USHF.L.U32 UR4, UR5, 0x3, URZ ;  /* 0x0000000305047899 */ /* 0x000fe2000800063f */
[----:B------:R-:W-:Y:S01]  /*1420*/  IMAD.SHL.U32 R60, R6, 0x2, RZ ;  /* 0x00000002063c7824 */ /* 0x000fe200078e00ff */
[----:B------:R-:W-:Y:S01]  /*1430*/  UIADD3 UR5, UR40, 0x180, URZ ;  /* 0x0000018028057890 */ /* 0x000fe2000fffe03f */
[----:B------:R-:W-:Y:S01]  /*1440*/  IMAD.U32 R75, RZ, RZ, UR7 ;  /* 0x00000007ff4b7e24 */ /* 0x000fe2000f8e00ff */
[----:B------:R-:W1:Y:S01]  /*1450*/  LDC R67, c[0x0][0x600] ;  /* 0x00018000ff437b82 */ /* 0x000e620000000800 */
[----:B------:R-:W-:Y:S01]  /*1460*/  IMAD.WIDE R58, R3, 0x10, R58 ;  /* 0x00000010033a7825 */ /* 0x000fe200078e023a */
[----:B------:R-:W-:Y:S01]  /*1470*/  UIADD3 UR6, UR40, 0x30180, URZ ;  /* 0x0003018028067890 */ /* 0x000fe2000fffe03f */
[----:B------:R-:W-:Y:S01]  /*1480*/  SHF.R.S32.HI R61, RZ, 0x1f, R60 ;  /* 0x0000001fff3d7819 */ /* 0x000fe2000001143c */
[----:B------:R-:W-:Y:S01]  /*1490*/  USHF.R.U32.HI UR5, URZ, 0x4, UR5 ;  /* 0x000000043f057899 */ /* 0x000fe20008011605 */
[----:B------:R-:W-:Y:S01]  /*14a0*/  IMAD.MOV.U32 R3, RZ, RZ, -0x1 ;  /* 0xffffffffff037424 */ /* 0x000fe200078e00ff */
[----:B------:R-:W-:Y:S01]  /*14b0*/  USHF.R.U32.HI UR6, URZ, 0x4, UR6 ;  /* 0x000000043f067899 */ /* 0x000fe20008011606 */
[----:B------:R-:W-:Y:S01]  /*14c0*/  VIADD R69, R69, UR8 ;  /* 0x0000000845457c36 */ /* 0x000fe20008000000 */
[----:B------:R-:W-:Y:S01]  /*14d0*/  UIADD3 UR41, UR40, 0x70, URZ ;  /* 0x0000007028297890 */ /* 0x000fe2000fffe03f */
[C---:B----4-:R-:W-:Y:S01]  /*14e0*/  SHF.L.U64.HI R63, R62.reuse, 0x3, R63 ;  /* 0x000000033e3f7819 */ /* 0x050fe2000001023f */
[----:B------:R-:W-:Y:S01]  /*14f0*/  ULOP3.LUT UR4, UR4, 0x8, URZ, 0xc0, !UPT ;  /* 0x0000000804047892 */ /* 0x000fe2000f8ec03f */
[-C--:B---3--:R-:W-:Y:S01]  /*1500*/  SHF.L.U32 R3, R3, R64.reuse, RZ ;  /* 0x0000004003037219 */ /* 0x088fe200000006ff */
[----:B------:R-:W-:Y:S01]  /*1510*/  ULOP3.LUT UR5, UR5, 0x3fff, URZ, 0xc0, !UPT ;  /* 0x00003fff05057892 */ /* 0x000fe2000f8ec03f */
[----:B------:R-:W-:Y:S01]  /*1520*/  SHF.L.U32 R64, R5, R64, RZ ;  /* 0x0000004005407219 */ /* 0x000fe200000006ff */
[----:B------:R-:W-:Y:S01]  /*1530*/  ULOP3.LUT UR6, UR6, 0x3fff, URZ, 0xc0, !UPT ;  /* 0x00003fff06067892 */ /* 0x000fe2000f8ec03f */
[----:B------:R-:W-:Y:S01]  /*1540*/  IMAD.SHL.U32 R62, R62, 0x8, RZ ;  /* 0x000000083e3e7824 */ /* 0x000fe200078e00ff */
[----:B------:R-:W-:Y:S01]  /*1550*/  LOP3.LUT R68, RZ, R3, RZ, 0x33, !PT ;  /* 0x00000003ff447212 */ /* 0x000fe200078e33ff */
[----:B0-----:R-:W-:Y:S01]  /*1560*/  IMAD R65, R6, -0x2, R65 ;  /* 0xfffffffe06417824 */ /* 0x001fe200078e0241 */
[----:B------:R-:W-:-:S02]  /*1570*/  ULEA UR43, UR43, UR41, 0x3 ;  /* 0x000000292b2b7291 */ /* 0x000fc4000f8e183f */
[----:B------:R-:W-:Y:S02]  /*1580*/  ULOP3.LUT UR44, UR4, 0x8, URZ, 0x3c, !UPT ;  /* 0x00000008042c7892 */ /* 0x000fe4000f8e3c3f */
[----:B------:R-:W-:Y:S01]  /*1590*/  ULOP3.LUT UR45, UR4, 0x18, URZ, 0x3c, !UPT ;  /* 0x00000018042d7892 */ /* 0x000fe2000f8e3c3f */
[----:B-1----:R-:W-:Y:S01]  /*15a0*/  VIADD R67, R67, 0xffffffff ;  /* 0xffffffff43437836 */ /* 0x002fe20000000000 */
[----:B------:R-:W-:Y:S02]  /*15b0*/  ULOP3.LUT UR46, UR5, 0x10000, URZ, 0xfc, !UPT ;  /* 0x00010000052e7892 */ /* 0x000fe4000f8efc3f */
[----:B------:R-:W-:Y:S01]  /*15c0*/  ULOP3.LUT UR47, UR6, 0x10000, URZ, 0xfc, !UPT ;  /* 0x00010000062f7892 */ /* 0x000fe2000f8efc3f */
[----:B--2---:R-:W-:-:S11]  /*15d0*/  SHF.L.U64.HI R66, R8, 0x1, R0 ;  /* 0x0000000108427819 */ /* 0x004fd60000010200 */
.L_x_98:
[----:B------:R-:W-:-:S04]  /*15e0*/  SHF.L.U32 R0, R75, 0x1f, RZ ;  /* 0x0000001f4b007819 */ /* 0x000fc800000006ff */
[----:B------:R-:W0:Y:S02]  /*15f0*/  SYNCS.PHASECHK.TRANS64.TRYWAIT P0, [UR43+-0x8], R0 ;  /* 0xfffff800ff0075a7 */ /* 0x000e24000800016b */
[----:B01-34-:R-:W-:Y:S05]  /*1600*/  @!P0 BRA `(.L_x_15) ;  /* 0x00000048009c8947 */ /* 0x01bfea0003800000 */
.L_x_122:
[----:B------:R-:W-:Y:S02]  /*1610*/  ULDC UR4, c[0x0][0x28c] ;  /* 0x0000a30000047ab9 */ /* 0x000fe40000000800 */
[----:B------:R-:W-:-:S13]  /*1620*/  ISETP.LT.AND P0, PT, RZ, UR4, PT ;  /* 0x00000004ff007c0c */ /* 0x000fda000bf01270 */
[----:B------:R-:W-:Y:S05]  /*1630*/  @P0 BRA `(.L_x_16) ;  /* 0x0000000000400947 */ /* 0x000fea0003800000 */
[----:B0-----:R-:W-:Y:S01]  /*1640*/  MOV R0, 0x0 ;  /* 0x0000000000007802 */ /* 0x001fe20000000f00 */
[----:B------:R-:W-:Y:S01]  /*1650*/  ULDC.64 UR4, c[0x4][0x68] ;  /* 0x01001a0000047ab9 */ /* 0x000fe20000000a00 */
[----:B------:R-:W-:Y:S01]  /*1660*/  ULDC.64 UR6, c[0x4][0x8] ;  /* 0x0100020000067ab9 */ /* 0x000fe20000000a00 */
[----:B------:R-:W-:Y:S01]  /*1670*/  IMAD.U32 R4, RZ, RZ, UR4 ;  /* 0x00000004ff047e24 */ /* 0x000fe2000f8e00ff */
[----:B------:R0:W1:Y:S01]  /*1680*/  LDC.64 R14, c[0x4][R0] ;  /* 0x01000000000e7b82 */ /* 0x0000620000000a00 */
[----:B------:R-:W-:Y:S01]  /*1690*/  IMAD.U32 R5, RZ, RZ, UR5 ;  /* 0x00000005ff057e24 */ /* 0x000fe2000f8e00ff */
[----:B------:R-:W-:Y:S01]  /*16a0*/  ULDC.64 UR4, c[0x4][0x70] ;  /* 0x01001c0000047ab9 */ /* 0x000fe20000000a00 */
[----:B------:R-:W-:Y:S02]  /*16b0*/  IMAD.U32 R10, RZ, RZ, UR6 ;  /* 0x00000006ff0a7e24 */ /* 0x000fe4000f8e00ff */
[----:B------:R-:W-:Y:S02]  /*16c0*/  IMAD.U32 R6, RZ, RZ, UR4 ;  /* 0x00000004ff067e24 */ /* 0x000fe4000f8e00ff */
[----:B------:R-:W-:-:S02]  /*16d0*/  IMAD.U32 R7, RZ, RZ, UR5 ;  /* 0x00000005ff077e24 */ /* 0x000fc4000f8e00ff */
[----:B------:R-:W-:Y:S02]  /*16e0*/  IMAD.U32 R11, RZ, RZ, UR7 ;  /* 0x00000007ff0b7e24 */ /* 0x000fe4000f8e00ff */
[----:B------:R-:W-:Y:S02]  /*16f0*/  IMAD.MOV.U32 R8, RZ, RZ, 0x1e1 ;  /* 0x000001e1ff087424 */ /* 0x000fe400078e00ff */
[----:B------:R-:W-:Y:S02]  /*1700*/  IMAD.MOV.U32 R12, RZ, RZ, 0x1 ;  /* 0x00000001ff0c7424 */ /* 0x000fe400078e00ff */
[----:B0-----:R-:W-:-:S07]  /*1710*/  IMAD.MOV.U32 R13, RZ, RZ, RZ ;  /* 0x000000ffff0d7224 */ /* 0x001fce00078e00ff */
[----:B------:R-:W-:-:S07]  /*1720*/  LEPC R20, `(.L_x_16) ;  /* 0x000000001014794e */ /* 0x000fce0000000000 */
[----:B-1---5:R-:W-:Y:S05]  /*1730*/  CALL.ABS.NOINC R14 ;  /* 0x000000000e007343 */ /* 0x022fea0003c00000 */
.L_x_16:
[----:B------:R-:W-:-:S13]  /*1740*/  ISETP.NE.AND P0, PT, R74, 0x3, PT ;  /* 0x000000034a00780c */ /* 0x000fda0003f05270 */
[----:B------:R-:W-:Y:S05]  /*1750*/  @!P0 BRA `(.L_x_17) ;  /* 0x0000000000048947 */ /* 0x000fea0003800000 */
[----:B------:R-:W-:Y:S01]  /*1760*/  BPT.TRAP 0x1 ;  /* 0x000000040000795c */ /* 0x000fe20000300000 */
.L_x_17:
[----:B0-----:R-:W-:Y:S02]  /*1770*/  IMAD.U32 R3, RZ, RZ, UR36 ;  /* 0x00000024ff037e24 */ /* 0x001fe4000f8e00ff */
[----:B------:R-:W-:-:S03]  /*1780*/  IMAD.U32 R0, RZ, RZ, UR38 ;  /* 0x00000026ff007e24 */ /* 0x000fc6000f8e00ff */
[----:B------:R-:W-:Y:S02]  /*1790*/  LEA R3, R3, UR40, 0x3 ;  /* 0x0000002803037c11 */ /* 0x000fe4000f8e18ff */
[----:B------:R-:W-:-:S04]  /*17a0*/  SHF.L.U32 R0, R0, 0x1f, RZ ;  /* 0x0000001f00007819 */ /* 0x000fc800000006ff */
[----:B------:R0:W1:Y:S01]  /*17b0*/  SYNCS.PHASECHK.TRANS64.TRYWAIT P1, [R3+URZ], R0 ;  /* 0x00000000030075a7 */ /* 0x000062000802017f */
[----:B------:R-:W-:Y:S05]  /*17c0*/  @!P0 BRA `(.L_x_18) ;  /* 0x0000000000048947 */ /* 0x000fea0003800000 */
[----:B------:R-:W-:Y:S01]  /*17d0*/  BPT.TRAP 0x1 ;  /* 0x000000040000795c */ /* 0x000fe20000300000 */
.L_x_18:
[----:B-1----:R-:W-:Y:S05]  /*17e0*/  @P1 BRA `(.L_x_19) ;  /* 0x0000000000081947 */ /* 0x002fea0003800000 */
[----:B------:R-:W1:Y:S02]  /*17f0*/  SYNCS.PHASECHK.TRANS64.TRYWAIT P1, [R3+URZ], R0 ;  /* 0x00000000030075a7 */ /* 0x000e64000802017f */
[----:B-1----:R-:W-:Y:S05]  /*1800*/  @!P1 BRA `(.L_x_20) ;  /* 0x0000004800349947 */ /* 0x002fea0003800000 */
.L_x_19:
[----:B------:R-:W-:Y:S05]  /*1810*/  WARPSYNC.ALL ;  /* 0x0000000000007948 */ /* 0x000fea0003800000 */
[----:B------:R-:W-:Y:S01]  /*1820*/  ULEA UR9, UR36, UR46, 0xb ;  /* 0x0000002e24097291 */ /* 0x000fe2000f8e583f */
[----:B------:R-:W-:Y:S01]  /*1830*/  WARPGROUP.ARRIVE ;  /* 0x00000000000079c5 */ /* 0x000fe20000000000 */
[----:B------:R-:W-:Y:S01]  /*1840*/  ULEA UR8, UR36, UR47, 0xb ;  /* 0x0000002f24087291 */ /* 0x000fe2000f8e583f */
[----:B01----:R-:W-:Y:S01]  /*1850*/  IMAD.U32 R0, RZ, RZ, UR42 ;  /* 0x0000002aff007e24 */ /* 0x003fe2000f8e00ff */
[----:B------:R-:W-:Y:S01]  /*1860*/  UMOV UR5, 0x40000040 ;  /* 0x4000004000057882 */ /* 0x000fe20000000000 */
[----:B------:R-:W-:-:S02]  /*1870*/  UMOV UR7, 0x40000040 ;  /* 0x4000004000077882 */ /* 0x000fc40000000000 */
[----:B------:R-:W-:Y:S01]  /*1880*/  UMOV UR4, UR9 ;  /* 0x0000000900047c82 */ /* 0x000fe20008000000 */
[----:B------:R-:W-:Y:S01]  /*1890*/  ISETP.GE.AND P1, PT, R0, 0x1, PT ;  /* 0x000000010000780c */ /* 0x000fe20003f26270 */
[----:B------:R-:W-:Y:S02]  /*18a0*/  UMOV UR6, UR8 ;  /* 0x0000000800067c82 */ /* 0x000fe40008000000 */
[----:B------:R-:W-:Y:S01]  /*18b0*/  HGMMA.64x64x8.F32.TF32 R24, gdesc[UR4], RZ, !UPT, gsb0 ;  /* 0x04e00000041879f0 */ /* 0x000fe2000c0028ff */
[----:B------:R-:W-:Y:S02]  /*18c0*/  UIADD3 UR4, UR9, 0x2, URZ ;  /* 0x0000000209047890 */ /* 0x000fe4000fffe03f */
[----:B------:R-:W-:Y:S01]  /*18d0*/  UIADD3 UR6, UR8, 0x2, URZ ;  /* 0x0000000208067890 */ /* 0x000fe2000fffe03f */
[----:B------:R-:W-:Y:S01]  /*18e0*/  UMOV UR5, 0x40000040 ;  /* 0x4000004000057882 */ /* 0x000fe20000000000 */
[----:B------:R-:W-:Y:S01]  /*18f0*/  UMOV UR7, 0x40000040 ;  /* 0x4000004000077882 */ /* 0x000fe20000000000 */
[----:B------:R-:W-:-:S02]  /*1900*/  WARPGROUP.DEPBAR.LE gsb0, 0x0 ;  /* 0x00008000000079c5 */ /* 0x000fc40000010000 */
[----:B------:R-:W-:-:S06]  /*1910*/  WARPGROUP.ARRIVE ;  /* 0x00000000000079c5 */ /* 0x000fcc0000000000 */
[----:B------:R-:W-:Y:S01]  /*1920*/  HGMMA.64x64x8.F32.TF32 R24, gdesc[UR4], R24, gsb0 ;  /* 0x04e00000041879f0 */ /* 0x000fe20008002818 */
[----:B------:R-:W-:Y:S02]  /*1930*/  UIADD3 UR4, UR9, 0x4, URZ ;  /* 0x0000000409047890 */ /* 0x000fe4000fffe03f */
[----:B------:R-:W-:Y:S01]  /*1940*/  UIADD3 UR6, UR8, 0x4, URZ ;  /* 0x0000000408067890 */ /* 0x000fe2000fffe03f */
[----:B------:R-:W-:Y:S01]  /*1950*/  UMOV UR5, 0x40000040 ;  /* 0x4000004000057882 */ /* 0x000fe20000000000 */
[----:B------:R-:W-:Y:S01]  /*1960*/  UMOV UR7, 0x40000040 ;  /* 0x4000004000077882 */ /* 0x000fe20000000000 */
[----:B------:R-:W-:Y:S02]  /*1970*/  WARPGROUP.DEPBAR.LE gsb0, 0x0 ;  /* 0x00008000000079c5 */ /* 0x000fe40000010000 */
        /* <DEDUP_REMOVED lines=92> */
[----:B------:R-:W-:Y:S03]  /*1f40*/  HGMMA.64x64x8.F32.TF32 R24, gdesc[UR4], R24, gsb0 ;  /* 0x04e00000041879f0 */ /* 0x000fe60008002818 */
[----:B------:R-:W-:Y:S02]  /*1f50*/  WARPGROUP.DEPBAR.LE gsb0, 0x0 ;  /* 0x00008000000079c5 */ /* 0x000fe40000010000 */
[----:B------:R-:W-:Y:S05]  /*1f60*/  @!P1 BRA `(.L_x_21) ;  /* 0x0000000800609947 */ /* 0x000fea0003800000 */
[----:B------:R-:W-:Y:S01]  /*1f70*/  UIADD3 UR5, UR36, 0x1, URZ ;  /* 0x0000000124057890 */ /* 0x000fe2000fffe03f */
[----:B------:R-:W-:-:S03]  /*1f80*/  IMAD.U32 R0, RZ, RZ, UR42 ;  /* 0x0000002aff007e24 */ /* 0x000fc6000f8e00ff */
[----:B------:R-:W-:-:S04]  /*1f90*/  UISETP.NE.AND UP0, UPT, UR5, 0x6, UPT ;  /* 0x000000060500788c */ /* 0x000fc8000bf05270 */
[----:B------:R-:W-:Y:S02]  /*1fa0*/  USEL UR4, URZ, 0x1, UP0 ;  /* 0x000000013f047887 */ /* 0x000fe40008000000 */
[----:B------:R-:W-:Y:S02]  /*1fb0*/  USEL UR5, UR5, URZ, UP0 ;  /* 0x0000003f05057287 */ /* 0x000fe40008000000 */
[----:B------:R-:W-:-:S06]  /*1fc0*/  ULOP3.LUT UR4, UR38, UR4, URZ, 0x3c, !UPT ;  /* 0x0000000426047292 */ /* 0x000fcc000f8e3c3f */
[----:B------:R-:W-:Y:S01]  /*1fd0*/  IMAD.U32 R5, RZ, RZ, UR4 ;  /* 0x00000004ff057e24 */ /* 0x000fe2000f8e00ff */
[----:B------:R-:W-:-:S06]  /*1fe0*/  UMOV UR4, UR36 ;  /* 0x0000002400047c82 */ /* 0x000fcc0008000000 */
.L_x_28:
[----:B01----:R-:W-:Y:S05]  /*1ff0*/  @!P0 BRA `(.L_x_22) ;  /* 0x0000000000048947 */ /* 0x003fea0003800000 */
[----:B------:R-:W-:Y:S01]  /*2000*/  BPT.TRAP 0x1 ;  /* 0x000000040000795c */ /* 0x000fe20000300000 */
.L_x_22:
[----:B------:R-:W-:Y:S01]  /*2010*/  ULEA UR6, UR5, UR40, 0x3 ;  /* 0x0000002805067291 */ /* 0x000fe2000f8e183f */
[----:B------:R-:W-:-:S08]  /*2020*/  SHF.L.U32 R3, R5, 0x1f, RZ ;  /* 0x0000001f05037819 */ /* 0x000fd000000006ff */
[----:B------:R0:W1:Y:S01]  /*2030*/  SYNCS.PHASECHK.TRANS64.TRYWAIT P1, [UR6], R3 ;  /* 0x00000003ff0075a7 */ /* 0x0000620008020146 */
[----:B------:R-:W-:Y:S05]  /*2040*/  @!P0 BRA `(.L_x_23) ;  /* 0x0000000000048947 */ /* 0x000fea0003800000 */
[----:B------:R-:W-:Y:S01]  /*2050*/  BPT.TRAP 0x1 ;  /* 0x000000040000795c */ /* 0x000fe20000300000 */
.L_x_23:
[----:B-1----:R-:W-:Y:S05]  /*2060*/  @P1 BRA `(.L_x_24) ;  /* 0x0000000000081947 */ /* 0x002fea0003800000 */
[----:B------:R-:W1:Y:S02]  /*2070*/  SYNCS.PHASECHK.TRANS64.TRYWAIT P1, [UR6], R3 ;  /* 0x00000003ff0075a7 */ /* 0x000e640008020146 */
[----:B-1----:R-:W-:Y:S05]  /*2080*/  @!P1 BRA `(.L_x_25) ;  /* 0x0000004000289947 */ /* 0x002fea0003800000 */
.L_x_24:
[----:B------:R-:W-:Y:S01]  /*2090*/  ULEA UR6, UR5, UR47, 0xb ;  /* 0x0000002f05067291 */ /* 0x000fe2000f8e583f */
[----:B------:R-:W-:Y:S01]  /*20a0*/  WARPGROUP.ARRIVE ;  /* 0x00000000000079c5 */ /* 0x000fe20000000000 */
[----:B------:R-:W-:Y:S01]  /*20b0*/  ULEA UR7, UR5, UR46, 0xb ;  /* 0x0000002e05077291 */ /* 0x000fe2000f8e583f */
[----:B------:R-:W-:Y:S01]  /*20c0*/  UMOV UR11, 0x40000040 ;  /* 0x40000040000b7882 */ /* 0x000fe20000000000 */
[----:B------:R-:W-:-:S03]  /*20d0*/  UMOV UR9, 0x40000040 ;  /* 0x4000004000097882 */ /* 0x000fc60000000000 */
[----:B------:R-:W-:Y:S02]  /*20e0*/  UMOV UR10, UR6 ;  /* 0x00000006000a7c82 */ /* 0x000fe40008000000 */
[----:B------:R-:W-:Y:S02]  /*20f0*/  UMOV UR8, UR7 ;  /* 0x0000000700087c82 */ /* 0x000fe40008000000 */
[----:B------:R-:W-:Y:S01]  /*2100*/  HGMMA.64x64x8.F32.TF32 R24, gdesc[UR8], R24, gsb0 ;  /* 0x04e00000081879f0 */ /* 0x000fe20008002818 */
        /* <DEDUP_REMOVED lines=107> */
[----:B------:R-:W-:Y:S01]  /*27c0*/  BPT.TRAP 0x1 ;  /* 0x000000040000795c */ /* 0x000fe20000300000 */
.L_x_26:
[----:B------:R-:W-:Y:S01]  /*27d0*/  ULEA UR6, UR4, UR40, 0x3 ;  /* 0x0000002804067291 */ /* 0x000fe2000f8e183f */
[----:B------:R-:W-:-:S03]  /*27e0*/  ISETP.GT.U32.AND P1, PT, R23, 0x1, PT ;  /* 0x000000011700780c */ /* 0x000fc60003f24070 */
[----:B------:R-:W-:-:S04]  /*27f0*/  UIADD3 UR6, UR6, 0x30, URZ ;  /* 0x0000003006067890 */ /* 0x000fc8000fffe03f */
[----:B------:R-:W-:-:S09]  /*2800*/  UPRMT UR6, URZ, 0x654, UR6 ;  /* 0x000006543f067896 */ /* 0x000fd20008000006 */
[----:B------:R-:W-:Y:S01]  /*2810*/  SYNCS.ARRIVE.TRANS64.RED.A1T0 RZ, [UR6], RZ ;  /* 0x000000ffffff79a7 */ /* 0x000fe20008100406 */
[----:B------:R-:W-:Y:S05]  /*2820*/  @P1 BRA `(.L_x_27) ;  /* 0x0000000000041947 */ /* 0x000fea0003800000 */
[----:B------:R-:W-:Y:S01]  /*2830*/  BPT.TRAP 0x1 ;  /* 0x000000040000795c */ /* 0x000fe20000300000 */
.L_x_27:
[----:B------:R-:W-:Y:S01]  /*2840*/  UIADD3 UR5, UR5, 0x1, URZ ;  /* 0x0000000105057890 */ /* 0x000fe2000fffe03f */
[C---:B------:R-:W-:Y:S01]  /*2850*/  ISETP.GT.AND P1, PT, R0.reuse, 0x1, PT ;  /* 0x000000010000780c */ /* 0x040fe20003f24270 */
[----:B------:R-:W-:Y:S01]  /*2860*/  UIADD3 UR4, UR4, 0x1, URZ ;  /* 0x0000000104047890 */ /* 0x000fe2000fffe03f */
[----:B------:R-:W-:Y:S01]  /*2870*/  VIADD R0, R0, 0xffffffff ;  /* 0xffffffff00007836 */ /* 0x000fe20000000000 */
[----:B------:R-:W-:Y:S02]  /*2880*/  UISETP.NE.AND UP0, UPT, UR5, 0x6, UPT ;  /* 0x000000060500788c */ /* 0x000fe4000bf05270 */
[----:B------:R-:W-:Y:S02]  /*2890*/  UISETP.NE.AND UP1, UPT, UR4, 0x6, UPT ;  /* 0x000000060400788c */ /* 0x000fe4000bf25270 */
[----:B------:R-:W-:Y:S02]  /*28a0*/  USEL UR6, URZ, 0x1, UP0 ;  /* 0x000000013f067887 */ /* 0x000fe40008000000 */
[----:B------:R-:W-:-:S02]  /*28b0*/  USEL UR5, UR5, URZ, UP0 ;  /* 0x0000003f05057287 */ /* 0x000fc40008000000 */
[----:B------:R-:W-:Y:S02]  /*28c0*/  USEL UR4, UR4, URZ, UP1 ;  /* 0x0000003f04047287 */ /* 0x000fe40008800000 */
[----:B------:R-:W-:Y:S01]  /*28d0*/  LOP3.LUT R5, R5, UR6, RZ, 0x3c, !PT ;  /* 0x0000000605057c12 */ /* 0x000fe2000f8e3cff */
[----:B------:R-:W-:Y:S09]  /*28e0*/  @P1 BRA `(.L_x_28) ;  /* 0xfffffff400c01947 */ /* 0x000ff2000383ffff */
.L_x_21:
[----:B------:R-:W2:Y:S01]  /*28f0*/  LDC R0, c[0x0][0x28c] ;  /* 0x0000a300ff007b82 */ /* 0x000ea20000000800 */
[----:B01----:R-:W-:-:S04]  /*2900*/  IMAD.U32 R3, RZ, RZ, UR44 ;  /* 0x0000002cff037e24 */ /* 0x003fc8000f8e00ff */
[----:B------:R0:W-:Y:S01]  /*2910*/  SYNCS.ARRIVE.TRANS64.A1T0 RZ, [R3+UR41], RZ ;  /* 0x000000ff03ff79a7 */ /* 0x0001e20008100029 */
[----:B--2---:R-:W-:-:S13]  /*2920*/  ISETP.GE.AND P1, PT, R0, 0x1, PT ;  /* 0x000000010000780c */ /* 0x004fda0003f26270 */
[----:B0-----:R-:W-:Y:S05]  /*2930*/  @!P1 BRA `(.L_x_29) ;  /* 0x0000000000349947 */ /* 0x001fea0003800000 */
[----:B------:R-:W-:Y:S05]  /*2940*/  @!P0 BRA `(.L_x_30) ;  /* 0x0000000000048947 */ /* 0x000fea0003800000 */
[----:B------:R-:W-:Y:S01]  /*2950*/  BPT.TRAP 0x1 ;  /* 0x000000040000795c */ /* 0x000fe20000300000 */
.L_x_30:
[----:B------:R-:W-:Y:S01]  /*2960*/  UIADD3 UR6, UR36, UR42, URZ ;  /* 0x0000002a24067290 */ /* 0x000fe2000fffe03f */
[----:B------:R-:W-:-:S03]  /*2970*/  ISETP.GT.U32.AND P0, PT, R23, 0x1, PT ;  /* 0x000000011700780c */ /* 0x000fc60003f04070 */
[----:B------:R-:W-:-:S04]  /*2980*/  UIMAD.WIDE.U32 UR4, UR6, -0x55555555, URZ ;  /* 0xaaaaaaab060478a5 */ /* 0x000fc8000f8e003f */
[----:B------:R-:W-:-:S04]  /*2990*/  USHF.R.U32.HI UR4, URZ, 0x2, UR5 ;  /* 0x000000023f047899 */ /* 0x000fc80008011605 */
[----:B------:R-:W-:-:S04]  /*29a0*/  UIMAD UR6, UR4, -0x6, UR6 ;  /* 0xfffffffa040678a4 */ /* 0x000fc8000f8e0206 */
[----:B------:R-:W-:-:S04]  /*29b0*/  ULEA UR6, UR6, UR40, 0x3 ;  /* 0x0000002806067291 */ /* 0x000fc8000f8e183f */
[----:B------:R-:W-:-:S04]  /*29c0*/  UIADD3 UR6, UR6, 0x30, URZ ;  /* 0x0000003006067890 */ /* 0x000fc8000fffe03f */
[----:B------:R-:W-:-:S09]  /*29d0*/  UPRMT UR6, URZ, 0x654, UR6 ;  /* 0x000006543f067896 */ /* 0x000fd20008000006 */
[----:B------:R-:W-:Y:S01]  /*29e0*/  SYNCS.ARRIVE.TRANS64.RED.A1T0 RZ, [UR6], RZ ;  /* 0x000000ffffff79a7 */ /* 0x000fe20008100406 */
[----:B------:R-:W-:Y:S05]  /*29f0*/  @P0 BRA `(.L_x_29) ;  /* 0x0000000000040947 */ /* 0x000fea0003800000 */
[----:B------:R-:W-:Y:S01]  /*2a00*/  BPT.TRAP 0x1 ;  /* 0x000000040000795c */ /* 0x000fe20000300000 */
.L_x_29:
[----:B------:R-:W-:Y:S01]  /*2a10*/  SHF.L.U32 R0, R75, 0x1f, RZ ;  /* 0x0000001f4b007819 */ /* 0x000fe200000006ff */
[----:B------:R-:W-:Y:S01]  /*2a20*/  UIADD3 UR36, UR36, UR39, URZ ;  /* 0x0000002724247290 */ /* 0x000fe2000fffe03f */
[----:B------:R-:W-:Y:S01]  /*2a30*/  SHF.R.S32.HI R9, RZ, 0x1f, R19 ;  /* 0x0000001fff097819 */ /* 0x000fe20000011413 */
[----:B------:R-:W-:Y:S01]  /*2a40*/  UISETP.GE.U32.AND UP1, UPT, UR39, 0x6, UPT ;  /* 0x000000062700788c */ /* 0x000fe2000bf26070 */
[----:B------:R-:W0:Y:S01]  /*2a50*/  SYNCS.PHASECHK.TRANS64.TRYWAIT P0, [UR43+0x8], R0 ;  /* 0x00000800ff0075a7 */ /* 0x000e22000800016b */
[----:B------:R-:W-:-:S04]  /*2a60*/  UISETP.GT.U32.AND UP0, UPT, UR36, 0x5, UPT ;  /* 0x000000052400788c */ /* 0x000fc8000bf04070 */
[----:B------:R-:W-:-:S04]  /*2a70*/  UISETP.LT.U32.AND UP0, UPT, UR39, 0x6, UP0 ;  /* 0x000000062700788c */ /* 0x000fc80008701070 */
[----:B------:R-:W-:Y:S02]  /*2a80*/  USEL UR6, URZ, 0x1, !UP0 ;  /* 0x000000013f067887 */ /* 0x000fe4000c000000 */
[----:B------:R-:W-:Y:S02]  /*2a90*/  @UP1 UIMAD.WIDE.U32 UR4, UR36, -0x55555555, URZ ;  /* 0xaaaaaaab240418a5 */ /* 0x000fe4000f8e003f */
[----:B------:R-:W-:Y:S02]  /*2aa0*/  ULOP3.LUT UR38, UR38, UR6, URZ, 0x3c, !UPT ;  /* 0x0000000626267292 */ /* 0x000fe4000f8e3c3f */
[----:B------:R-:W-:-:S04]  /*2ab0*/  @UP1 USHF.R.U32.HI UR4, URZ, 0x2, UR5 ;  /* 0x000000023f041899 */ /* 0x000fc80008011605 */
[----:B------:R-:W-:Y:S01]  /*2ac0*/  @UP1 ULOP3.LUT UR38, UR38, 0x1, UR4, 0x78, !UPT ;  /* 0x0000000126261892 */ /* 0x000fe2000f8e7804 */
[----:B0-----:R-:W-:Y:S11]  /*2ad0*/  @!P0 BRA `(.L_x_31) ;  /* 0x0000003400ac8947 */ /* 0x001ff60003800000 */
.L_x_123:
[----:B------:R-:W-:Y:S01]  /*2ae0*/  ULDC.64 UR4, c[0x0][0x5d0] ;  /* 0x0001740000047ab9 */ /* 0x000fe20000000a00 */
[----:B------:R-:W-:Y:S01]  /*2af0*/  ULDC UR6, c[0x0][0x284] ;  /* 0x0000a10000067ab9 */ /* 0x000fe20000000800 */
[----:B0-----:R-:W-:Y:S02]  /*2b00*/  IMAD R0, R9, UR4, RZ ;  /* 0x0000000409007c24 */ /* 0x001fe4000f8e02ff */
[----:B------:R-:W-:Y:S02]  /*2b10*/  IMAD.SHL.U32 R12, R18, 0x40, RZ ;  /* 0x00000040120c7824 */ /* 0x000fe400078e00ff */
[C---:B------:R-:W-:Y:S02]  /*2b20*/  IMAD R3, R19.reuse, UR5, R0 ;  /* 0x0000000513037c24 */ /* 0x040fe4000f8e0200 */
[----:B------:R-:W-:Y:S01]  /*2b30*/  IMAD.SHL.U32 R0, R22, 0x40, RZ ;  /* 0x0000004016007824 */ /* 0x000fe200078e00ff */
[----:B------:R-:W-:Y:S01]  /*2b40*/  SHF.R.S32.HI R13, RZ, 0x1f, R12 ;  /* 0x0000001fff0d7819 */ /* 0x000fe2000001140c */
[----:B------:R-:W-:Y:S01]  /*2b50*/  IMAD.WIDE.U32 R4, R19, UR4, R60 ;  /* 0x0000000413047c25 */ /* 0x000fe2000f8e003c */
[----:B------:R-:W-:-:S02]  /*2b60*/  ULDC.64 UR4, c[0x0][0x5c8] ;  /* 0x0001720000047ab9 */ /* 0x000fc40000000a00 */
[----:B------:R-:W-:Y:S01]  /*2b70*/  ISETP.GE.AND P0, PT, R0, UR6, PT ;  /* 0x0000000600007c0c */ /* 0x000fe2000bf06270 */
[----:B------:R-:W-:Y:S01]  /*2b80*/  ULDC UR6, c[0x0][0x288] ;  /* 0x0000a20000067ab9 */ /* 0x000fe20000000800 */
[----:B------:R-:W-:Y:S01]  /*2b90*/  IADD3 R4, P1, R12, R4, RZ ;  /* 0x000000040c047210 */ /* 0x000fe20007f3e0ff */
[----:B------:R-:W-:Y:S01]  /*2ba0*/  IMAD.WIDE R70, R22, 0x40, R58 ;  /* 0x0000004016467825 */ /* 0x000fe200078e023a */
[----:B------:R-:W-:Y:S02]  /*2bb0*/  ISETP.GE.OR P0, PT, R12, UR6, P0 ;  /* 0x000000060c007c0c */ /* 0x000fe40008706670 */
[----:B------:R-:W-:Y:S01]  /*2bc0*/  IADD3.X R5, R13, R5, R3, P1, !PT ;  /* 0x000000050d057210 */ /* 0x000fe20000ffe403 */
[----:B------:R-:W-:-:S04]  /*2bd0*/  IMAD R7, R71, UR4, RZ ;  /* 0x0000000447077c24 */ /* 0x000fc8000f8e02ff */
[C---:B------:R-:W-:Y:S02]  /*2be0*/  IMAD R7, R70.reuse, UR5, R7 ;  /* 0x0000000546077c24 */ /* 0x040fe4000f8e0207 */
[----:B------:R-:W-:-:S04]  /*2bf0*/  IMAD.WIDE.U32 R72, R70, UR4, R4 ;  /* 0x0000000446487c25 */ /* 0x000fc8000f8e0004 */
[----:B------:R-:W-:Y:S05]  /*2c00*/  @P0 BRA `(.L_x_32) ;  /* 0x0000001800d00947 */ /* 0x000fea0003800000 */
[----:B-----5:R-:W-:Y:S01]  /*2c10*/  FSETP.NEU.AND P0, PT, R57, RZ, PT ;  /* 0x000000ff3900720b */ /* 0x020fe20003f0d000 */
[----:B------:R-:W-:Y:S01]  /*2c20*/  IMAD.IADD R22, R65, 0x1, -R12 ;  /* 0x0000000141167824 */ /* 0x000fe200078e0a0c */
[----:B------:R-:W-:Y:S01]  /*2c30*/  BSSY B0, `(.L_x_32) ;  /* 0x00001b1000007945 */ /* 0x000fe20003800000 */
[----:B------:R-:W-:Y:S02]  /*2c40*/  IMAD.IADD R0, R69, 0x1, -R0 ;  /* 0x0000000145007824 */ /* 0x000fe400078e0a00 */
[----:B------:R-:W-:Y:S01]  /*2c50*/  IMAD.IADD R7, R73, 0x1, R7 ;  /* 0x0000000149077824 */ /* 0x000fe200078e0207 */
[----:B------:R-:W-:-:S04]  /*2c60*/  ISETP.GT.AND P3, PT, R22, RZ, PT ;  /* 0x000000ff1600720c */ /* 0x000fc80003f64270 */
[----:B------:R-:W-:-:S03]  /*2c70*/  ISETP.GT.AND P1, PT, R0, RZ, P3 ;  /* 0x000000ff0000720c */ /* 0x000fc60001f24270 */
[----:B------:R-:W-:Y:S10]  /*2c80*/  @!P0 BRA `(.L_x_33) ;  /* 0x0000001000d48947 */ /* 0x000ff40003800000 */
[----:B------:R-:W0:Y:S01]  /*2c90*/  LDC.64 R76, c[0x0][0x5b8] ;  /* 0x00016e00ff4c7b82 */ /* 0x000e220000000a00 */
[----:B------:R-:W-:-:S07]  /*2ca0*/  ULDC.64 UR4, c[0x0][0x5c0] ;  /* 0x0001700000047ab9 */ /* 0x000fce0000000a00 */
[----:B------:R-:W1:Y:S08]  /*2cb0*/  LDC.64 R78, c[0x0][0x5b0] ;  /* 0x00016c00ff4e7b82 */ /* 0x000e700000000a00 */
[----:B------:R-:W2:Y:S01]  /*2cc0*/  LDC.64 R80, c[0x0][0x5a8] ;  /* 0x00016a00ff507b82 */ /* 0x000ea20000000a00 */
[-C--:B0-----:R-:W-:Y:S02]  /*2cd0*/  IMAD R6, R9, R76.reuse, RZ ;  /* 0x0000004c09067224 */ /* 0x081fe400078e02ff */
[----:B------:R-:W-:-:S04]  /*2ce0*/  IMAD.WIDE.U32 R4, R19, R76, R60 ;  /* 0x0000004c13047225 */ /* 0x000fc800078e003c */
[----:B------:R-:W-:Y:S01]  /*2cf0*/  IMAD R73, R19, R77, R6 ;  /* 0x0000004d13497224 */ /* 0x000fe200078e0206 */
[----:B------:R-:W-:Y:S01]  /*2d00*/  IADD3 R8, P0, R12, R4, RZ ;  /* 0x000000040c087210 */ /* 0x000fe20007f1e0ff */
[----:B-1----:R-:W-:-:S03]  /*2d10*/  IMAD R3, R71, R78, RZ ;  /* 0x0000004e47037224 */ /* 0x002fc600078e02ff */
[----:B------:R-:W-:Y:S01]  /*2d20*/  IADD3.X R9, R13, R5, R73, P0, !PT ;  /* 0x000000050d097210 */ /* 0x000fe200007fe449 */
[C---:B------:R-:W-:Y:S02]  /*2d30*/  IMAD R71, R70.reuse, R79, R3 ;  /* 0x0000004f46477224 */ /* 0x040fe400078e0203 */
[----:B------:R-:W-:-:S04]  /*2d40*/  IMAD.WIDE.U32 R4, R70, R78, R8 ;  /* 0x0000004e46047225 */ /* 0x000fc800078e0008 */
[----:B------:R-:W-:Y:S01]  /*2d50*/  IMAD.IADD R3, R5, 0x1, R71 ;  /* 0x0000000105037824 */ /* 0x000fe200078e0247 */
[----:B--2---:R-:W-:-:S04]  /*2d60*/  LEA R10, P0, R4, R80, 0x2 ;  /* 0x00000050040a7211 */ /* 0x004fc800078010ff */
[----:B------:R-:W-:-:S05]  /*2d70*/  LEA.HI.X R11, R4, R81, R3, 0x2, P0 ;  /* 0x00000051040b7211 */ /* 0x000fca00000f1403 */
[----:B------:R-:W2:Y:S01]  /*2d80*/  @P1 LDG.E.LTC128B R18, desc[UR48][R10.64] ;  /* 0x000000300a121981 */ /* 0x000ea2000c1e1920 */
[----:B------:R-:W-:Y:S01]  /*2d90*/  IMAD.WIDE.U32 R4, R70, R78, R12 ;  /* 0x0000004e46047225 */ /* 0x000fe200078e000c */
[----:B------:R-:W-:Y:S01]  /*2da0*/  SHF.L.U64.HI R21, R78, 0x3, R79 ;  /* 0x000000034e157819 */ /* 0x000fe2000001024f */
[----:B------:R-:W-:Y:S01]  /*2db0*/  BSSY B1, `(.L_x_34) ;  /* 0x0000017000017945 */ /* 0x000fe20003800000 */
[----:B------:R-:W-:Y:S01]  /*2dc0*/  ISETP.GT.AND P3, PT, R0, 0x8, P3 ;  /* 0x000000080000780c */ /* 0x000fe20001f64270 */
[----:B------:R-:W-:Y:S01]  /*2dd0*/  IMAD.SHL.U32 R20, R78, 0x8, RZ ;  /* 0x000000084e147824 */ /* 0x000fe200078e00ff */
[----:B------:R-:W-:-:S03]  /*2de0*/  IADD3 R14, P0, R60, R4, RZ ;  /* 0x000000043c0e7210 */ /* 0x000fc60007f1e0ff */
[----:B------:R-:W-:Y:S01]  /*2df0*/  IMAD.WIDE.U32 R20, R70, R78, R20 ;  /* 0x0000004e46147225 */ /* 0x000fe200078e0014 */
[----:B------:R-:W-:Y:S02]  /*2e00*/  IADD3.X R15, R61, R71, R5, P0, !PT ;  /* 0x000000473d0f7210 */ /* 0x000fe400007fe405 */
[C---:B------:R-:W-:Y:S01]  /*2e10*/  LEA R6, P0, R72.reuse, UR4, 0x2 ;  /* 0x0000000448067c11 */ /* 0x040fe2000f8010ff */
[----:B------:R-:W-:Y:S02]  /*2e20*/  IMAD.IADD R71, R71, 0x1, R21 ;  /* 0x0000000147477824 */ /* 0x000fe400078e0215 */
[----:B------:R-:W-:Y:S01]  /*2e30*/  IMAD.WIDE.U32 R14, R19, R76, R14 ;  /* 0x0000004c130e7225 */ /* 0x000fe200078e000e */
[----:B------:R-:W-:-:S03]  /*2e40*/  LEA.HI.X R7, R72, UR5, R7, 0x2, P0 ;  /* 0x0000000548077c11 */ /* 0x000fc600080f1407 */
[----:B------:R-:W-:Y:S01]  /*2e50*/  IMAD.IADD R5, R73, 0x1, R15 ;  /* 0x0000000149057824 */ /* 0x000fe200078e020f */
[----:B------:R-:W-:-:S04]  /*2e60*/  LEA R4, P0, R14, R80, 0x2 ;  /* 0x000000500e047211 */ /* 0x000fc800078010ff */
[----:B------:R-:W-:Y:S02]  /*2e70*/  LEA.HI.X R5, R14, R81, R5, 0x2, P0 ;  /* 0x000000510e057211 */ /* 0x000fe400000f1405 */
[----:B------:R-:W-:-:S04]  /*2e80*/  ISETP.GT.AND P0, PT, R22, 0x1, PT ;  /* 0x000000011600780c */ /* 0x000fc80003f04270 */
[----:B------:R-:W-:Y:S01]  /*2e90*/  ISETP.GT.AND P4, PT, R0, RZ, P0 ;  /* 0x000000ff0000720c */ /* 0x000fe20000784270 */
[----:B--2---:R-:W-:-:S04]  /*2ea0*/  FMUL R3, R18, R57 ;  /* 0x0000003912037220 */ /* 0x004fc80000400000 */
[----:B------:R-:W-:Y:S01]  /*2eb0*/  FFMA R11, R24, R56, R3 ;  /* 0x00000038180b7223 */ /* 0x000fe20000000003 */
[----:B------:R-:W-:-:S04]  /*2ec0*/  IADD3 R3, P2, R8, R20, RZ ;  /* 0x0000001408037210 */ /* 0x000fc80007f5e0ff */
[----:B------:R0:W-:Y:S01]  /*2ed0*/  @P1 STG.E desc[UR48][R6.64], R11 ;  /* 0x0000000b06001986 */ /* 0x0001e2000c101930 */
[----:B------:R-:W-:Y:S01]  /*2ee0*/  LEA R14, P1, R3, R80, 0x2 ;  /* 0x00000050030e7211 */ /* 0x000fe200078210ff */
[----:B------:R-:W-:Y:S01]  /*2ef0*/  IMAD.X R10, R71, 0x1, R9, P2 ;  /* 0x00000001470a7824 */ /* 0x000fe200010e0609 */
[----:B------:R-:W-:Y:S11]  /*2f00*/  @!P4 BRA `(.L_x_35) ;  /* 0x000000000004c947 */ /* 0x000ff60003800000 */
[----:B------:R1:W5:Y:S02]  /*2f10*/  LDG.E.LTC128B R18, desc[UR48][R4.64+0x4] ;  /* 0x0000043004127981 */ /* 0x000364000c1e1920 */
.L_x_35:
[----:B------:R-:W-:Y:S05]  /*2f20*/  BSYNC B1 ;  /* 0x0000000000017941 */ /* 0x000fea0003800000 */
.L_x_34:
[----:B-----5:R-:W-:Y:S01]  /*2f30*/  FMUL R8, R18, R57 ;  /* 0x0000003912087220 */ /* 0x020fe20000400000 */
[----:B------:R-:W-:-:S03]  /*2f40*/  LEA.HI.X R15, R3, R81, R10, 0x2, P1 ;  /* 0x00000051030f7211 */ /* 0x000fc600008f140a */
[----:B------:R-:W-:-:S05]  /*2f50*/  FFMA R25, R25, R56, R8 ;  /* 0x0000003819197223 */ /* 0x000fca0000000008 */
[----:B------:R2:W-:Y:S04]  /*2f60*/  @P4 STG.E desc[UR48][R6.64+0x4], R25 ;  /* 0x0000041906004986 */ /* 0x0005e8000c101930 */
[----:B------:R-:W3:Y:S01]  /*2f70*/  @P3 LDG.E.LTC128B R18, desc[UR48][R14.64] ;  /* 0x000000300e123981 */ /* 0x000ee2000c1e1920 */
[----:B------:R-:W-:Y:S01]  /*2f80*/  IADD3 R12, P1, P2, R60, R20, R12 ;  /* 0x000000143c0c7210 */ /* 0x000fe20007a3e00c */
[----:B------:R-:W-:Y:S01]  /*2f90*/  BSSY B1, `(.L_x_36) ;  /* 0x0000010000017945 */ /* 0x000fe20003800000 */
[C---:B0-----:R-:W-:Y:S02]  /*2fa0*/  SHF.L.U64.HI R11, R62.reuse, 0x2, R63 ;  /* 0x000000023e0b7819 */ /* 0x041fe4000001023f */
[----:B------:R-:W-:Y:S02]  /*2fb0*/  IADD3.X R13, R61, R71, R13, P1, P2 ;  /* 0x000000473d0d7210 */ /* 0x000fe40000fe440d */
[----:B------:R-:W-:-:S02]  /*2fc0*/  LEA R10, P2, R62, R6, 0x2 ;  /* 0x000000063e0a7211 */ /* 0x000fc400078410ff */
[----:B------:R-:W-:Y:S01]  /*2fd0*/  ISETP.GT.AND P0, PT, R0, 0x8, P0 ;  /* 0x000000080000780c */ /* 0x000fe20000704270 */
[----:B------:R-:W-:Y:S01]  /*2fe0*/  IMAD.WIDE.U32 R12, R19, R76, R12 ;  /* 0x0000004c130c7225 */ /* 0x000fe200078e000c */
[----:B------:R-:W-:-:S03]  /*2ff0*/  ISETP.GT.AND P1, PT, R22, 0x8, PT ;  /* 0x000000081600780c */ /* 0x000fc60003f24270 */
[----:B------:R-:W-:Y:S01]  /*3000*/  IMAD.X R11, R11, 0x1, R7, P2 ;  /* 0x000000010b0b7824 */ /* 0x000fe200010e0607 */
[----:B------:R-:W-:Y:S01]  /*3010*/  LEA R8, P4, R12, R80, 0x2 ;  /* 0x000000500c087211 */ /* 0x000fe200078810ff */
[----:B------:R-:W-:-:S05]  /*3020*/  IMAD.IADD R9, R73, 0x1, R13 ;  /* 0x0000000149097824 */ /* 0x000fca00078e020d */
[----:B------:R-:W-:Y:S01]  /*3030*/  LEA.HI.X R9, R12, R81, R9, 0x2, P4 ;  /* 0x000000510c097211 */ /* 0x000fe200020f1409 */
[----:B---3--:R-:W-:-:S04]  /*3040*/  FMUL R3, R18, R57 ;  /* 0x0000003912037220 */ /* 0x008fc80000400000 */
[----:B------:R-:W-:-:S05]  /*3050*/  FFMA R3, R26, R56, R3 ;  /* 0x000000381a037223 */ /* 0x000fca0000000003 */
[----:B------:R2:W-:Y:S01]  /*3060*/  @P3 STG.E desc[UR48][R10.64], R3 ;  /* 0x000000030a003986 */ /* 0x0005e2000c101930 */
[----:B------:R-:W-:Y:S05]  /*3070*/  @!P0 BRA `(.L_x_37) ;  /* 0x0000000000048947 */ /* 0x000fea0003800000 */
[----:B------:R0:W5:Y:S02]  /*3080*/  LDG.E.LTC128B R18, desc[UR48][R8.64+0x4] ;  /* 0x0000043008127981 */ /* 0x000164000c1e1920 */
.L_x_37:
[----:B------:R-:W-:Y:S05]  /*3090*/  BSYNC B1 ;  /* 0x0000000000017941 */ /* 0x000fea0003800000 */
.L_x_36:
[----:B-----5:R-:W-:Y:S01]  /*30a0*/  FMUL R12, R18, R57 ;  /* 0x00000039120c7220 */ /* 0x020fe20000400000 */
[----:B------:R-:W-:Y:S01]  /*30b0*/  ISETP.GT.AND P3, PT, R0, RZ, P1 ;  /* 0x000000ff0000720c */ /* 0x000fe20000f64270 */
[----:B------:R-:W-:Y:S01]  /*30c0*/  BSSY B1, `(.L_x_38) ;  /* 0x0000006000017945 */ /* 0x000fe20003800000 */
[----:B------:R-:W-:Y:S01]  /*30d0*/  ISETP.GT.AND P2, PT, R22, 0x9, PT ;  /* 0x000000091600780c */ /* 0x000fe20003f44270 */
[----:B------:R-:W-:-:S05]  /*30e0*/  FFMA R27, R27, R56, R12 ;  /* 0x000000381b1b7223 */ /* 0x000fca000000000c */
[----:B------:R3:W-:Y:S05]  /*30f0*/  @P0 STG.E desc[UR48][R10.64+0x4], R27 ;  /* 0x0000041b0a000986 */ /* 0x0007ea000c101930 */
[----:B------:R-:W-:Y:S05]  /*3100*/  @!P3 BRA `(.L_x_39) ;  /* 0x000000000004b947 */ /* 0x000fea0003800000 */
[----:B------:R4:W5:Y:S02]  /*3110*/  LDG.E.LTC128B R18, desc[UR48][R4.64+0x20] ;  /* 0x0000203004127981 */ /* 0x000964000c1e1920 */
.L_x_39:
[----:B------:R-:W-:Y:S05]  /*3120*/  BSYNC B1 ;  /* 0x0000000000017941 */ /* 0x000fea0003800000 */
.L_x_38:
[----:B--2--5:R-:W-:Y:S01]  /*3130*/  FMUL R3, R18, R57 ;  /* 0x0000003912037220 */ /* 0x024fe20000400000 */
[----:B------:R-:W-:Y:S01]  /*3140*/  ISETP.GT.AND P0, PT, R0, RZ, P2 ;  /* 0x000000ff0000720c */ /* 0x000fe20001704270 */
[----:B------:R-:W-:Y:S02]  /*3150*/  BSSY B1, `(.L_x_40) ;  /* 0x0000005000017945 */ /* 0x000fe40003800000 */
[----:B------:R-:W-:-:S05]  /*3160*/  FFMA R3, R28, R56, R3 ;  /* 0x000000381c037223 */ /* 0x000fca0000000003 */
[----:B------:R2:W-:Y:S05]  /*3170*/  @P3 STG.E desc[UR48][R6.64+0x20], R3 ;  /* 0x0000200306003986 */ /* 0x0005ea000c101930 */
[----:B------:R-:W-:Y:S05]  /*3180*/  @!P0 BRA `(.L_x_41) ;  /* 0x0000000000048947 */ /* 0x000fea0003800000 */
[----:B------:R0:W5:Y:S02]  /*3190*/  LDG.E.LTC128B R18, desc[UR48][R4.64+0x24] ;  /* 0x0000243004127981 */ /* 0x000164000c1e1920 */
.L_x_41:
[----:B------:R-:W-:Y:S05]  /*31a0*/  BSYNC B1 ;  /* 0x0000000000017941 */ /* 0x000fea0003800000 */
.L_x_40:
[----:B-----5:R-:W-:Y:S01]  /*31b0*/  FMUL R12, R18, R57 ;  /* 0x00000039120c7220 */ /* 0x020fe20000400000 */
[----:B------:R-:W-:Y:S01]  /*31c0*/  ISETP.GT.AND P1, PT, R0, 0x8, P1 ;  /* 0x000000080000780c */ /* 0x000fe20000f24270 */
[----:B------:R-:W-:Y:S02]  /*31d0*/  BSSY B1, `(.L_x_42) ;  /* 0x0000005000017945 */ /* 0x000fe40003800000 */
[----:B------:R-:W-:-:S05]  /*31e0*/  FFMA R29, R29, R56, R12 ;  /* 0x000000381d1d7223 */ /* 0x000fca000000000c */
[----:B------:R0:W-:Y:S05]  /*31f0*/  @P0 STG.E desc[UR48][R6.64+0x24], R29 ;  /* 0x0000241d06000986 */ /* 0x0001ea000c101930 */
[----:B------:R-:W-:Y:S05]  /*3200*/  @!P1 BRA `(.L_x_43) ;  /* 0x0000000000049947 */ /* 0x000fea0003800000 */
[----:B------:R0:W5:Y:S02]  /*3210*/  LDG.E.LTC128B R18, desc[UR48][R8.64+0x20] ;  /* 0x0000203008127981 */ /* 0x000164000c1e1920 */
.L_x_43:
[----:B------:R-:W-:Y:S05]  /*3220*/  BSYNC B1 ;  /* 0x0000000000017941 */ /* 0x000fea0003800000 */
.L_x_42:
[----:B--2--5:R-:W-:Y:S01]  /*3230*/  FMUL R3, R18, R57 ;  /* 0x0000003912037220 */ /* 0x024fe20000400000 */
[----:B------:R-:W-:Y:S01]  /*3240*/  ISETP.GT.AND P2, PT, R0, 0x8, P2 ;  /* 0x000000080000780c */ /* 0x000fe20001744270 */
[----:B------:R-:W-:Y:S01]  /*3250*/  BSSY B1, `(.L_x_44) ;  /* 0x0000006000017945 */ /* 0x000fe20003800000 */
[----:B------:R-:W-:Y:S01]  /*3260*/  ISETP.GT.AND P0, PT, R22, 0x10, PT ;  /* 0x000000101600780c */ /* 0x000fe20003f04270 */
[----:B------:R-:W-:-:S05]  /*3270*/  FFMA R3, R30, R56, R3 ;  /* 0x000000381e037223 */ /* 0x000fca0000000003 */
[----:B------:R2:W-:Y:S05]  /*3280*/  @P1 STG.E desc[UR48][R10.64+0x20], R3 ;  /* 0x000020030a001986 */ /* 0x0005ea000c101930 */
[----:B------:R-:W-:Y:S05]  /*3290*/  @!P2 BRA `(.L_x_45) ;  /* 0x000000000004a947 */ /* 0x000fea0003800000 */
[----:B------:R0:W5:Y:S02]  /*32a0*/  LDG.E.LTC128B R18, desc[UR48][R8.64+0x24] ;  /* 0x0000243008127981 */ /* 0x000164000c1e1920 */
.L_x_45:
[----:B------:R-:W-:Y:S05]  /*32b0*/  BSYNC B1 ;  /* 0x0000000000017941 */ /* 0x000fea0003800000 */
.L_x_44:
        /* <DEDUP_REMOVED lines=8> */
.L_x_47:
[----:B------:R-:W-:Y:S05]  /*3340*/  BSYNC B1 ;  /* 0x0000000000017941 */ /* 0x000fea0003800000 */
.L_x_46:
[----:B--2--5:R-:W-:Y:S01]  /*3350*/  FMUL R3, R18, R57 ;  /* 0x0000003912037220 */ /* 0x024fe20000400000 */
[----:B------:R-:W-:Y:S01]  /*3360*/  ISETP.GT.AND P2, PT, R0, RZ, P1 ;  /* 0x000000ff0000720c */ /* 0x000fe20000f44270 */
[----:B------:R-:W-:Y:S02]  /*3370*/  BSSY B1, `(.L_x_48) ;  /* 0x0000005000017945 */ /* 0x000fe40003800000 */
[----:B------:R-:W-:-:S05]  /*3380*/  FFMA R3, R32, R56, R3 ;  /* 0x0000003820037223 */ /* 0x000fca0000000003 */
[----:B------:R2:W-:Y:S05]  /*3390*/  @P3 STG.E desc[UR48][R6.64+0x40], R3 ;  /* 0x0000400306003986 */ /* 0x0005ea000c101930 */
[----:B------:R-:W-:Y:S05]  /*33a0*/  @!P2 BRA `(.L_x_49) ;  /* 0x000000000004a947 */ /* 0x000fea0003800000 */
[----:B------:R0:W5:Y:S02]  /*33b0*/  LDG.E.LTC128B R18, desc[UR48][R4.64+0x44] ;  /* 0x0000443004127981 */ /* 0x000164000c1e1920 */
.L_x_49:
[----:B------:R-:W-:Y:S05]  /*33c0*/  BSYNC B1 ;  /* 0x0000000000017941 */ /* 0x000fea0003800000 */
.L_x_48:
[----:B-----5:R-:W-:Y:S01]  /*33d0*/  FMUL R12, R18, R57 ;  /* 0x00000039120c7220 */ /* 0x020fe20000400000 */
[----:B------:R-:W-:Y:S01]  /*33e0*/  ISETP.GT.AND P0, PT, R0, 0x8, P0 ;  /* 0x000000080000780c */ /* 0x000fe20000704270 */
[----:B------:R-:W-:Y:S02]  /*33f0*/  BSSY B1, `(.L_x_50) ;  /* 0x0000005000017945 */ /* 0x000fe40003800000 */
[----:B------:R-:W-:-:S05]  /*3400*/  FFMA R33, R33, R56, R12 ;  /* 0x0000003821217223 */ /* 0x000fca000000000c */
[----:B------:R0:W-:Y:S05]  /*3410*/  @P2 STG.E desc[UR48][R6.64+0x44], R33 ;  /* 0x0000442106002986 */ /* 0x0001ea000c101930 */
[----:B------:R-:W-:Y:S05]  /*3420*/  @!P0 BRA `(.L_x_51) ;  /* 0x0000000000048947 */ /* 0x000fea0003800000 */
[----:B------:R0:W5:Y:S02]  /*3430*/  LDG.E.LTC128B R18, desc[UR48][R8.64+0x40] ;  /* 0x0000403008127981 */ /* 0x000164000c1e1920 */
.L_x_51:
[----:B------:R-:W-:Y:S05]  /*3440*/  BSYNC B1 ;  /* 0x0000000000017941 */ /* 0x000fea0003800000 */
.L_x_50:
        /* <DEDUP_REMOVED lines=8> */
.L_x_53:
[----:B------:R-:W-:Y:S05]  /*34d0*/  BSYNC B1 ;  /* 0x0000000000017941 */ /* 0x000fea0003800000 */
.L_x_52:
        /* <DEDUP_REMOVED lines=8> */
.L_x_55:
[----:B------:R-:W-:Y:S05]  /*3560*/  BSYNC B1 ;  /* 0x0000000000017941 */ /* 0x000fea0003800000 */
.L_x_54:
[----:B--2--5:R-:W-:Y:S01]  /*3570*/  FMUL R3, R18, R57 ;  /* 0x0000003912037220 */ /* 0x024fe20000400000 */
[----:B------:R-:W-:Y:S01]  /*3580*/  ISETP.GT.AND P1, PT, R0, RZ, P0 ;  /* 0x000000ff0000720c */ /* 0x000fe20000724270 */
[----:B------:R-:W-:Y:S02]  /*3590*/  BSSY B1, `(.L_x_56) ;  /* 0x0000005000017945 */ /* 0x000fe40003800000 */
[----:B------:R-:W-:-:S05]  /*35a0*/  FFMA R3, R36, R56, R3 ;  /* 0x0000003824037223 */ /* 0x000fca0000000003 */
[----:B------:R2:W-:Y:S05]  /*35b0*/  @P3 STG.E desc[UR48][R6.64+0x60], R3 ;  /* 0x0000600306003986 */ /* 0x0005ea000c101930 */
[----:B------:R-:W-:Y:S05]  /*35c0*/  @!P1 BRA `(.L_x_57) ;  /* 0x0000000000049947 */ /* 0x000fea0003800000 */
[----:B------:R0:W5:Y:S02]  /*35d0*/  LDG.E.LTC128B R18, desc[UR48][R4.64+0x64] ;  /* 0x0000643004127981 */ /* 0x000164000c1e1920 */
.L_x_57:
[----:B------:R-:W-:Y:S05]  /*35e0*/  BSYNC B1 ;  /* 0x0000000000017941 */ /* 0x000fea0003800000 */
.L_x_56:
[----:B-----5:R-:W-:Y:S01]  /*35f0*/  FMUL R12, R18, R57 ;  /* 0x00000039120c7220 */ /* 0x020fe20000400000 */
[----:B------:R-:W-:Y:S01]  /*3600*/  ISETP.GT.AND P2, PT, R0, 0x8, P2 ;  /* 0x000000080000780c */ /* 0x000fe20001744270 */
[----:B------:R-:W-:Y:S02]  /*3610*/  BSSY B1, `(.L_x_58) ;  /* 0x0000005000017945 */ /* 0x000fe40003800000 */
[----:B------:R-:W-:-:S05]  /*3620*/  FFMA R37, R37, R56, R12 ;  /* 0x0000003825257223 */ /* 0x000fca000000000c */
[----:B------:R0:W-:Y:S05]  /*3630*/  @P1 STG.E desc[UR48][R6.64+0x64], R37 ;  /* 0x0000642506001986 */ /* 0x0001ea000c101930 */
[----:B------:R-:W-:Y:S05]  /*3640*/  @!P2 BRA `(.L_x_59) ;  /* 0x000000000004a947 */ /* 0x000fea0003800000 */
[----:B------:R0:W5:Y:S02]  /*3650*/  LDG.E.LTC128B R18, desc[UR48][R8.64+0x60] ;  /* 0x0000603008127981 */ /* 0x000164000c1e1920 */
.L_x_59:
[----:B------:R-:W-:Y:S05]  /*3660*/  BSYNC B1 ;  /* 0x0000000000017941 */ /* 0x000fea0003800000 */
.L_x_58:
        /* <DEDUP_REMOVED lines=8> */
.L_x_61:
[----:B------:R-:W-:Y:S05]  /*36f0*/  BSYNC B1 ;  /* 0x0000000000017941 */ /* 0x000fea0003800000 */
.L_x_60:
        /* <DEDUP_REMOVED lines=8> */
.L_x_63:
[----:B------:R-:W-:Y:S05]  /*3780*/  BSYNC B1 ;  /* 0x0000000000017941 */ /* 0x000fea0003800000 */
.L_x_62:
[----:B--2--5:R-:W-:Y:S01]  /*3790*/  FMUL R3, R18, R57 ;  /* 0x0000003912037220 */ /* 0x024fe20000400000 */
[----:B------:R-:W-:Y:S01]  /*37a0*/  ISETP.GT.AND P0, PT, R0, RZ, P2 ;  /* 0x000000ff0000720c */ /* 0x000fe20001704270 */
[----:B------:R-:W-:Y:S02]  /*37b0*/  BSSY B1, `(.L_x_64) ;  /* 0x0000005000017945 */ /* 0x000fe40003800000 */
[----:B------:R-:W-:-:S05]  /*37c0*/  FFMA R3, R40, R56, R3 ;  /* 0x0000003828037223 */ /* 0x000fca0000000003 */
[----:B------:R2:W-:Y:S05]  /*37d0*/  @P3 STG.E desc[UR48][R6.64+0x80], R3 ;  /* 0x0000800306003986 */ /* 0x0005ea000c101930 */
[----:B------:R-:W-:Y:S05]  /*37e0*/  @!P0 BRA `(.L_x_65) ;  /* 0x0000000000048947 */ /* 0x000fea0003800000 */
[----:B------:R0:W5:Y:S02]  /*37f0*/  LDG.E.LTC128B R18, desc[UR48][R4.64+0x84] ;  /* 0x0000843004127981 */ /* 0x000164000c1e1920 */
.L_x_65:
[----:B------:R-:W-:Y:S05]  /*3800*/  BSYNC B1 ;  /* 0x0000000000017941 */ /* 0x000fea0003800000 */
.L_x_64:
[----:B-----5:R-:W-:Y:S01]  /*3810*/  FMUL R12, R18, R57 ;  /* 0x00000039120c7220 */ /* 0x020fe20000400000 */
[----:B------:R-:W-:Y:S01]  /*3820*/  ISETP.GT.AND P1, PT, R0, 0x8, P1 ;  /* 0x000000080000780c */ /* 0x000fe20000f24270 */
[----:B------:R-:W-:Y:S02]  /*3830*/  BSSY B1, `(.L_x_66) ;  /* 0x0000005000017945 */ /* 0x000fe40003800000 */
[----:B------:R-:W-:-:S05]  /*3840*/  FFMA R41, R41, R56, R12 ;  /* 0x0000003829297223 */ /* 0x000fca000000000c */
[----:B------:R0:W-:Y:S05]  /*3850*/  @P0 STG.E desc[UR48][R6.64+0x84], R41 ;  /* 0x0000842906000986 */ /* 0x0001ea000c101930 */
[----:B------:R-:W-:Y:S05]  /*3860*/  @!P1 BRA `(.L_x_67) ;  /* 0x0000000000049947 */ /* 0x000fea0003800000 */
[----:B------:R0:W5:Y:S02]  /*3870*/  LDG.E.LTC128B R18, desc[UR48][R8.64+0x80] ;  /* 0x0000803008127981 */ /* 0x000164000c1e1920 */
.L_x_67:
[----:B------:R-:W-:Y:S05]  /*3880*/  BSYNC B1 ;  /* 0x0000000000017941 */ /* 0x000fea0003800000 */
.L_x_66:
        /* <DEDUP_REMOVED lines=8> */
.L_x_69:
[----:B------:R-:W-:Y:S05]  /*3910*/  BSYNC B1 ;  /* 0x0000000000017941 */ /* 0x000fea0003800000 */
.L_x_68:
        /* <DEDUP_REMOVED lines=8> */
.L_x_71:
[----:B------:R-:W-:Y:S05]  /*39a0*/  BSYNC B1 ;  /* 0x0000000000017941 */ /* 0x000fea0003800000 */
.L_x_70:
[----:B--2--5:R-:W-:Y:S01]  /*39b0*/  FMUL R3, R18, R57 ;  /* 0x0000003912037220 */ /* 0x024fe20000400000 */
[----:B------:R-:W-:Y:S01]  /*39c0*/  ISETP.GT.AND P2, PT, R0, RZ, P1 ;  /* 0x000000ff0000720c */ /* 0x000fe20000f44270 */
[----:B------:R-:W-:Y:S02]  /*39d0*/  BSSY B1, `(.L_x_72) ;  /* 0x0000005000017945 */ /* 0x000fe40003800000 */
[----:B------:R-:W-:-:S05]  /*39e0*/  FFMA R3, R44, R56, R3 ;  /* 0x000000382c037223 */ /* 0x000fca0000000003 */
[----:B------:R2:W-:Y:S05]  /*39f0*/  @P3 STG.E desc[UR48][R6.64+0xa0], R3 ;  /* 0x0000a00306003986 */ /* 0x0005ea000c101930 */
[----:B------:R-:W-:Y:S05]  /*3a00*/  @!P2 BRA `(.L_x_73) ;  /* 0x000000000004a947 */ /* 0x000fea0003800000 */
[----:B------:R0:W5:Y:S02]  /*3a10*/  LDG.E.LTC128B R18, desc[UR48][R4.64+0xa4] ;  /* 0x0000a43004127981 */ /* 0x000164000c1e1920 */
.L_x_73:
[----:B------:R-:W-:Y:S05]  /*3a20*/  BSYNC B1 ;  /* 0x0000000000017941 */ /* 0x000fea0003800000 */
.L_x_72:
[----:B-----5:R-:W-:Y:S01]  /*3a30*/  FMUL R12, R18, R57 ;  /* 0x00000039120c7220 */ /* 0x020fe20000400000 */
[----:B------:R-:W-:Y:S01]  /*3a40*/  ISETP.GT.AND P0, PT, R0, 0x8, P0 ;  /* 0x000000080000780c */ /* 0x000fe20000704270 */
[----:B------:R-:W-:Y:S02]  /*3a50*/  BSSY B1, `(.L_x_74) ;  /* 0x0000005000017945 */ /* 0x000fe40003800000 */
[----:B------:R-:W-:-:S05]  /*3a60*/  FFMA R45, R45, R56, R12 ;  /* 0x000000382d2d7223 */ /* 0x000fca000000000c */
[----:B------:R0:W-:Y:S05]  /*3a70*/  @P2 STG.E desc[UR48][R6.64+0xa4], R45 ;  /* 0x0000a42d06002986 */ /* 0x0001ea000c101930 */
[----:B------:R-:W-:Y:S05]  /*3a80*/  @!P0 BRA `(.L_x_75) ;  /* 0x0000000000048947 */ /* 0x000fea0003800000 */
[----:B------:R0:W5:Y:S02]  /*3a90*/  LDG.E.LTC128B R18, desc[UR48][R8.64+0xa0] ;  /* 0x0000a03008127981 */ /* 0x000164000c1e1920 */
.L_x_75:
[----:B------:R-:W-:Y:S05]  /*3aa0*/  BSYNC B1 ;  /* 0x0000000000017941 */ /* 0x000fea0003800000 */
.L_x_74:
        /* <DEDUP_REMOVED lines=8> */
.L_x_77:
[----:B------:R-:W-:Y:S05]  /*3b30*/  BSYNC B1 ;  /* 0x0000000000017941 */ /* 0x000fea0003800000 */
.L_x_76:
        /* <DEDUP_REMOVED lines=8> */
.L_x_79:
[----:B------:R-:W-:Y:S05]  /*3bc0*/  BSYNC B1 ;  /* 0x0000000000017941 */ /* 0x000fea0003800000 */
.L_x_78:
[----:B--2--5:R-:W-:Y:S01]  /*3bd0*/  FMUL R3, R18, R57 ;  /* 0x0000003912037220 */ /* 0x024fe20000400000 */
[----:B------:R-:W-:Y:S01]  /*3be0*/  ISETP.GT.AND P1, PT, R0, RZ, P0 ;  /* 0x000000ff0000720c */ /* 0x000fe20000724270 */
[----:B------:R-:W-:Y:S02]  /*3bf0*/  BSSY B1, `(.L_x_80) ;  /* 0x0000005000017945 */ /* 0x000fe40003800000 */
[----:B------:R-:W-:-:S05]  /*3c00*/  FFMA R3, R48, R56, R3 ;  /* 0x0000003830037223 */ /* 0x000fca0000000003 */
[----:B------:R2:W-:Y:S05]  /*3c10*/  @P3 STG.E desc[UR48][R6.64+0xc0], R3 ;  /* 0x0000c00306003986 */ /* 0x0005ea000c101930 */
[----:B------:R-:W-:Y:S05]  /*3c20*/  @!P1 BRA `(.L_x_81) ;  /* 0x0000000000049947 */ /* 0x000fea0003800000 */
[----:B------:R0:W5:Y:S02]  /*3c30*/  LDG.E.LTC128B R18, desc[UR48][R4.64+0xc4] ;  /* 0x0000c43004127981 */ /* 0x000164000c1e1920 */
.L_x_81:
[----:B------:R-:W-:Y:S05]  /*3c40*/  BSYNC B1 ;  /* 0x0000000000017941 */ /* 0x000fea0003800000 */
.L_x_80:
[----:B-----5:R-:W-:Y:S01]  /*3c50*/  FMUL R12, R18, R57 ;  /* 0x00000039120c7220 */ /* 0x020fe20000400000 */
[----:B------:R-:W-:Y:S01]  /*3c60*/  ISETP.GT.AND P2, PT, R0, 0x8, P2 ;  /* 0x000000080000780c */ /* 0x000fe20001744270 */
[----:B------:R-:W-:Y:S02]  /*3c70*/  BSSY B1, `(.L_x_82) ;  /* 0x0000005000017945 */ /* 0x000fe40003800000 */
[----:B------:R-:W-:-:S05]  /*3c80*/  FFMA R49, R49, R56, R12 ;  /* 0x0000003831317223 */ /* 0x000fca000000000c */
[----:B------:R0:W-:Y:S05]  /*3c90*/  @P1 STG.E desc[UR48][R6.64+0xc4], R49 ;  /* 0x0000c43106001986 */ /* 0x0001ea000c101930 */
[----:B------:R-:W-:Y:S05]  /*3ca0*/  @!P2 BRA `(.L_x_83) ;  /* 0x000000000004a947 */ /* 0x000fea0003800000 */
[----:B------:R0:W5:Y:S02]  /*3cb0*/  LDG.E.LTC128B R18, desc[UR48][R8.64+0xc0] ;  /* 0x0000c03008127981 */ /* 0x000164000c1e1920 */
.L_x_83:
[----:B------:R-:W-:Y:S05]  /*3cc0*/  BSYNC B1 ;  /* 0x0000000000017941 */ /* 0x000fea0003800000 */
.L_x_82:
        /* <DEDUP_REMOVED lines=8> */
.L_x_85:
[----:B------:R-:W-:Y:S05]  /*3d50*/  BSYNC B1 ;  /* 0x0000000000017941 */ /* 0x000fea0003800000 */
.L_x_84:
        /* <DEDUP_REMOVED lines=8> */
.L_x_87:
[----:B------:R-:W-:Y:S05]  /*3de0*/  BSYNC B1 ;  /* 0x0000000000017941 */ /* 0x000fea0003800000 */
.L_x_86:
[----:B--2--5:R-:W-:Y:S01]  /*3df0*/  FMUL R3, R18, R57 ;  /* 0x0000003912037220 */ /* 0x024fe20000400000 */
[----:B------:R-:W-:Y:S01]  /*3e00*/  ISETP.GT.AND P0, PT, R0, RZ, P2 ;  /* 0x000000ff0000720c */ /* 0x000fe20001704270 */
[----:B------:R-:W-:Y:S02]  /*3e10*/  BSSY B1, `(.L_x_88) ;  /* 0x0000005000017945 */ /* 0x000fe40003800000 */
[----:B------:R-:W-:-:S05]  /*3e20*/  FFMA R3, R52, R56, R3 ;  /* 0x0000003834037223 */ /* 0x000fca0000000003 */
[----:B------:R2:W-:Y:S05]  /*3e30*/  @P3 STG.E desc[UR48][R6.64+0xe0], R3 ;  /* 0x0000e00306003986 */ /* 0x0005ea000c101930 */
[----:B------:R-:W-:Y:S05]  /*3e40*/  @!P0 BRA `(.L_x_89) ;  /* 0x0000000000048947 */ /* 0x000fea0003800000 */
[----:B------:R0:W5:Y:S02]  /*3e50*/  LDG.E.LTC128B R18, desc[UR48][R4.64+0xe4] ;  /* 0x0000e43004127981 */ /* 0x000164000c1e1920 */
.L_x_89:
[----:B------:R-:W-:Y:S05]  /*3e60*/  BSYNC B1 ;  /* 0x0000000000017941 */ /* 0x000fea0003800000 */
.L_x_88:
[----:B01--45:R-:W-:Y:S01]  /*3e70*/  FMUL R4, R18, R57 ;  /* 0x0000003912047220 */ /* 0x033fe20000400000 */
[----:B------:R-:W-:Y:S01]  /*3e80*/  ISETP.GT.AND P1, PT, R0, 0x8, P1 ;  /* 0x000000080000780c */ /* 0x000fe20000f24270 */
[----:B------:R-:W-:Y:S02]  /*3e90*/  BSSY B1, `(.L_x_90) ;  /* 0x0000005000017945 */ /* 0x000fe40003800000 */
[----:B------:R-:W-:-:S05]  /*3ea0*/  FFMA R53, R53, R56, R4 ;  /* 0x0000003835357223 */ /* 0x000fca0000000004 */
[----:B------:R0:W-:Y:S05]  /*3eb0*/  @P0 STG.E desc[UR48][R6.64+0xe4], R53 ;  /* 0x0000e43506000986 */ /* 0x0001ea000c101930 */
[----:B------:R-:W-:Y:S05]  /*3ec0*/  @!P1 BRA `(.L_x_91) ;  /* 0x0000000000049947 */ /* 0x000fea0003800000 */
[----:B------:R1:W5:Y:S02]  /*3ed0*/  LDG.E.LTC128B R18, desc[UR48][R8.64+0xe0] ;  /* 0x0000e03008127981 */ /* 0x000364000c1e1920 */
.L_x_91:
[----:B------:R-:W-:Y:S05]  /*3ee0*/  BSYNC B1 ;  /* 0x0000000000017941 */ /* 0x000fea0003800000 */
.L_x_90:
[----:B--2--5:R-:W-:Y:S01]  /*3ef0*/  FMUL R3, R18, R57 ;  /* 0x0000003912037220 */ /* 0x024fe20000400000 */
[----:B------:R-:W-:Y:S01]  /*3f00*/  @P1 IMAD.MOV.U32 R4, RZ, RZ, R10 ;  /* 0x000000ffff041224 */ /* 0x000fe200078e000a */
[----:B------:R-:W-:Y:S01]  /*3f10*/  ISETP.GT.AND P2, PT, R0, 0x8, P2 ;  /* 0x000000080000780c */ /* 0x000fe20001744270 */
[----:B------:R-:W-:Y:S02]  /*3f20*/  @P1 IMAD.MOV.U32 R5, RZ, RZ, R11 ;  /* 0x000000ffff051224 */ /* 0x000fe400078e000b */
[----:B------:R-:W-:Y:S01]  /*3f30*/  FFMA R3, R54, R56, R3 ;  /* 0x0000003836037223 */ /* 0x000fe20000000003 */
[----:B------:R-:W-:Y:S04]  /*3f40*/  BSSY B1, `(.L_x_92) ;  /* 0x0000004000017945 */ /* 0x000fe80003800000 */
[----:B------:R2:W-:Y:S05]  /*3f50*/  @P1 STG.E desc[UR48][R4.64+0xe0], R3 ;  /* 0x0000e00304001986 */ /* 0x0005ea000c101930 */
[----:B------:R-:W-:Y:S05]  /*3f60*/  @!P2 BRA `(.L_x_93) ;  /* 0x000000000004a947 */ /* 0x000fea0003800000 */
[----:B------:R4:W5:Y:S02]  /*3f70*/  LDG.E.LTC128B R18, desc[UR48][R8.64+0xe4] ;  /* 0x0000e43008127981 */ /* 0x000964000c1e1920 */
.L_x_93:
[----:B------:R-:W-:Y:S05]  /*3f80*/  BSYNC B1 ;  /* 0x0000000000017941 */ /* 0x000fea0003800000 */
.L_x_92:
[----:B-----5:R-:W-:-:S04]  /*3f90*/  FMUL R18, R18, R57 ;  /* 0x0000003912127220 */ /* 0x020fc80000400000 */
[----:B------:R-:W-:Y:S01]  /*3fa0*/  FFMA R55, R55, R56, R18 ;  /* 0x0000003837377223 */ /* 0x000fe20000000012 */
[----:B------:R-:W-:Y:S06]  /*3fb0*/  @!P2 BRA `(.L_x_94) ;  /* 0x0000000400e0a947 */ /* 0x000fec0003800000 */
[----:B------:R0:W-:Y:S01]  /*3fc0*/  STG.E desc[UR48][R10.64+0xe4], R55 ;  /* 0x0000e4370a007986 */ /* 0x0001e2000c101930 */
[----:B------:R-:W-:Y:S05]  /*3fd0*/  BRA `(.L_x_94) ;  /* 0x0000000400d87947 */ /* 0x000fea0003800000 */
.L_x_33:
[----:B------:R-:W-:Y:S01]  /*3fe0*/  ISETP.GT.AND P0, PT, R22, 0x1, PT ;  /* 0x000000011600780c */ /* 0x000fe20003f04270 */
[----:B------:R-:W-:Y:S01]  /*3ff0*/  ULDC.64 UR4, c[0x0][0x5c0] ;  /* 0x0001700000047ab9 */ /* 0x000fe20000000a00 */
[-C--:B------:R-:W-:Y:S01]  /*4000*/  FMUL R3, R24, R56.reuse ;  /* 0x0000003818037220 */ /* 0x080fe20000400000 */
[----:B------:R-:W-:Y:S01]  /*4010*/  LEA R4, P4, R72, UR4, 0x2 ;  /* 0x0000000448047c11 */ /* 0x000fe2000f8810ff */
[-C--:B------:R-:W-:Y:S01]  /*4020*/  FMUL R25, R25, R56.reuse ;  /* 0x0000003819197220 */ /* 0x080fe20000400000 */
[----:B------:R-:W-:Y:S01]  /*4030*/  ISETP.GT.AND P2, PT, R0, RZ, P0 ;  /* 0x000000ff0000720c */ /* 0x000fe20000744270 */
[-C--:B------:R-:W-:Y:S01]  /*4040*/  FMUL R27, R27, R56.reuse ;  /* 0x000000381b1b7220 */ /* 0x080fe20000400000 */
[----:B------:R-:W-:Y:S01]  /*4050*/  LEA.HI.X R5, R72, UR5, R7, 0x2, P4 ;  /* 0x0000000548057c11 */ /* 0x000fe2000a0f1407 */
[-C--:B------:R-:W-:Y:S01]  /*4060*/  FMUL R9, R28, R56.reuse ;  /* 0x000000381c097220 */ /* 0x080fe20000400000 */
[C---:B------:R-:W-:Y:S01]  /*4070*/  ISETP.GT.AND P3, PT, R0.reuse, 0x8, P3 ;  /* 0x000000080000780c */ /* 0x040fe20001f64270 */
[-C--:B------:R-:W-:Y:S01]  /*4080*/  FMUL R29, R29, R56.reuse ;  /* 0x000000381d1d7220 */ /* 0x080fe20000400000 */
[----:B------:R-:W-:Y:S01]  /*4090*/  ISETP.GT.AND P0, PT, R0, 0x8, P0 ;  /* 0x000000080000780c */ /* 0x000fe20000704270 */
[----:B------:R0:W-:Y:S01]  /*40a0*/  @P1 STG.E desc[UR48][R4.64], R3 ;  /* 0x0000000304001986 */ /* 0x0001e2000c101930 */
[----:B------:R-:W-:Y:S01]  /*40b0*/  ISETP.GT.AND P5, PT, R22, 0x8, PT ;  /* 0x000000081600780c */ /* 0x000fe20003fa4270 */
[-C--:B------:R-:W-:Y:S01]  /*40c0*/  FMUL R31, R31, R56.reuse ;  /* 0x000000381f1f7220 */ /* 0x080fe20000400000 */
[C---:B------:R-:W-:Y:S01]  /*40d0*/  SHF.L.U64.HI R7, R62.reuse, 0x2, R63 ;  /* 0x000000023e077819 */ /* 0x040fe2000001023f */
[----:B------:R-:W-:Y:S01]  /*40e0*/  FMUL R33, R33, R56 ;  /* 0x0000003821217220 */ /* 0x000fe20000400000 */
[----:B------:R-:W-:Y:S01]  /*40f0*/  LEA R6, P1, R62, R4, 0x2 ;  /* 0x000000043e067211 */ /* 0x000fe200078210ff */
[----:B------:R-:W-:Y:S01]  /*4100*/  @P2 STG.E desc[UR48][R4.64+0x4], R25 ;  /* 0x0000041904002986 */ /* 0x000fe2000c101930 */
[----:B------:R-:W-:Y:S01]  /*4110*/  ISETP.GT.AND P4, PT, R22, 0x9, PT ;  /* 0x000000091600780c */ /* 0x000fe20003f84270 */
[-C--:B------:R-:W-:Y:S01]  /*4120*/  FMUL R35, R35, R56.reuse ;  /* 0x0000003823237220 */ /* 0x080fe20000400000 */
[C---:B------:R-:W-:Y:S01]  /*4130*/  ISETP.GT.AND P2, PT, R0.reuse, RZ, P5 ;  /* 0x000000ff0000720c */ /* 0x040fe20002f44270 */
[----:B------:R-:W-:Y:S01]  /*4140*/  IMAD.X R7, R7, 0x1, R5, P1 ;  /* 0x0000000107077824 */ /* 0x000fe200008e0605 */
[----:B------:R-:W-:Y:S01]  /*4150*/  ISETP.GT.AND P1, PT, R0, RZ, P4 ;  /* 0x000000ff0000720c */ /* 0x000fe20002724270 */
[-C--:B0-----:R-:W-:Y:S01]  /*4160*/  FMUL R3, R26, R56.reuse ;  /* 0x000000381a037220 */ /* 0x081fe20000400000 */
[----:B------:R-:W-:Y:S01]  /*4170*/  ISETP.GT.AND P4, PT, R0, 0x8, P4 ;  /* 0x000000080000780c */ /* 0x000fe20002784270 */
[-C--:B------:R-:W-:Y:S01]  /*4180*/  FMUL R37, R37, R56.reuse ;  /* 0x0000003825257220 */ /* 0x080fe20000400000 */
[-C--:B------:R-:W-:Y:S01]  /*4190*/  FMUL R39, R39, R56.reuse ;  /* 0x0000003827277220 */ /* 0x080fe20000400000 */
[-C--:B------:R-:W-:Y:S01]  /*41a0*/  FMUL R41, R41, R56.reuse ;  /* 0x0000003829297220 */ /* 0x080fe20000400000 */
[----:B------:R0:W-:Y:S01]  /*41b0*/  @P3 STG.E desc[UR48][R6.64], R3 ;  /* 0x0000000306003986 */ /* 0x0001e2000c101930 */
[----:B------:R-:W-:Y:S01]  /*41c0*/  ISETP.GT.AND P3, PT, R22, 0x11, PT ;  /* 0x000000111600780c */ /* 0x000fe20003f64270 */
[-C--:B------:R-:W-:Y:S01]  /*41d0*/  FMUL R43, R43, R56.reuse ;  /* 0x000000382b2b7220 */ /* 0x080fe20000400000 */
[-C--:B------:R-:W-:Y:S01]  /*41e0*/  FMUL R45, R45, R56.reuse ;  /* 0x000000382d2d7220 */ /* 0x080fe20000400000 */
[----:B------:R-:W-:Y:S01]  /*41f0*/  @P0 STG.E desc[UR48][R6.64+0x4], R27 ;  /* 0x0000041b06000986 */ /* 0x000fe2000c101930 */
[----:B------:R-:W-:Y:S01]  /*4200*/  ISETP.GT.AND P0, PT, R0, 0x8, P5 ;  /* 0x000000080000780c */ /* 0x000fe20002f04270 */
[-C--:B------:R-:W-:Y:S01]  /*4210*/  FMUL R47, R47, R56.reuse ;  /* 0x000000382f2f7220 */ /* 0x080fe20000400000 */
[----:B------:R-:W-:Y:S01]  /*4220*/  ISETP.GT.AND P5, PT, R22, 0x10, PT ;  /* 0x000000101600780c */ /* 0x000fe20003fa4270 */
[----:B------:R1:W-:Y:S01]  /*4230*/  @P2 STG.E desc[UR48][R4.64+0x20], R9 ;  /* 0x0000200904002986 */ /* 0x0003e2000c101930 */
[-C--:B------:R-:W-:Y:S01]  /*4240*/  FMUL R49, R49, R56.reuse ;  /* 0x0000003831317220 */ /* 0x080fe20000400000 */
[-C--:B------:R-:W-:Y:S01]  /*4250*/  FMUL R51, R51, R56.reuse ;  /* 0x0000003833337220 */ /* 0x080fe20000400000 */
[----:B------:R-:W-:Y:S01]  /*4260*/  ISETP.GT.AND P2, PT, R0, RZ, P5 ;  /* 0x000000ff0000720c */ /* 0x000fe20002f44270 */
[----:B------:R-:W-:Y:S01]  /*4270*/  @P1 STG.E desc[UR48][R4.64+0x24], R29 ;  /* 0x0000241d04001986 */ /* 0x000fe2000c101930 */
[-C--:B0-----:R-:W-:Y:S01]  /*4280*/  FMUL R3, R30, R56.reuse ;  /* 0x000000381e037220 */ /* 0x081fe20000400000 */
[C---:B------:R-:W-:Y:S01]  /*4290*/  ISETP.GT.AND P1, PT, R0.reuse, RZ, P3 ;  /* 0x000000ff0000720c */ /* 0x040fe20001f24270 */
[-C--:B------:R-:W-:Y:S01]  /*42a0*/  FMUL R53, R53, R56.reuse ;  /* 0x0000003835357220 */ /* 0x080fe20000400000 */
[----:B------:R-:W-:Y:S01]  /*42b0*/  ISETP.GT.AND P3, PT, R0, 0x8, P3 ;  /* 0x000000080000780c */ /* 0x000fe20001f64270 */
[-C--:B------:R-:W-:Y:S01]  /*42c0*/  FMUL R11, R54, R56.reuse ;  /* 0x00000038360b7220 */ /* 0x080fe20000400000 */
[----:B------:R0:W-:Y:S01]  /*42d0*/  @P0 STG.E desc[UR48][R6.64+0x20], R3 ;  /* 0x0000200306000986 */ /* 0x0001e2000c101930 */
[----:B------:R-:W-:Y:S01]  /*42e0*/  ISETP.GT.AND P0, PT, R0, 0x8, P5 ;  /* 0x000000080000780c */ /* 0x000fe20002f04270 */
[-C--:B-1----:R-:W-:Y:S01]  /*42f0*/  FMUL R9, R32, R56.reuse ;  /* 0x0000003820097220 */ /* 0x082fe20000400000 */
[C---:B------:R-:W-:Y:S01]  /*4300*/  ISETP.GT.AND P5, PT, R22.reuse, 0x18, PT ;  /* 0x000000181600780c */ /* 0x040fe20003fa4270 */
[----:B------:R-:W-:Y:S01]  /*4310*/  @P4 STG.E desc[UR48][R6.64+0x24], R31 ;  /* 0x0000241f06004986 */ /* 0x000fe2000c101930 */
[----:B------:R-:W-:Y:S01]  /*4320*/  ISETP.GT.AND P4, PT, R22, 0x19, PT ;  /* 0x000000191600780c */ /* 0x000fe20003f84270 */
[----:B------:R-:W-:-:S02]  /*4330*/  FMUL R55, R55, R56 ;  /* 0x0000003837377220 */ /* 0x000fc40000400000 */
[----:B------:R1:W-:Y:S01]  /*4340*/  @P2 STG.E desc[UR48][R4.64+0x40], R9 ;  /* 0x0000400904002986 */ /* 0x0003e2000c101930 */
[----:B------:R-:W-:-:S03]  /*4350*/  ISETP.GT.AND P2, PT, R0, RZ, P5 ;  /* 0x000000ff0000720c */ /* 0x000fc60002f44270 */
[----:B------:R-:W-:Y:S01]  /*4360*/  @P1 STG.E desc[UR48][R4.64+0x44], R33 ;  /* 0x0000442104001986 */ /* 0x000fe2000c101930 */
[----:B------:R-:W-:Y:S01]  /*4370*/  ISETP.GT.AND P1, PT, R0, RZ, P4 ;  /* 0x000000ff0000720c */ /* 0x000fe20002724270 */
[----:B0-----:R-:W-:Y:S01]  /*4380*/  FMUL R3, R34, R56 ;  /* 0x0000003822037220 */ /* 0x001fe20000400000 */
[----:B------:R-:W-:-:S04]  /*4390*/  ISETP.GT.AND P4, PT, R0, 0x8, P4 ;  /* 0x000000080000780c */ /* 0x000fc80002784270 */
[----:B------:R0:W-:Y:S01]  /*43a0*/  @P0 STG.E desc[UR48][R6.64+0x40], R3 ;  /* 0x0000400306000986 */ /* 0x0001e2000c101930 */
[----:B-1----:R-:W-:Y:S01]  /*43b0*/  FMUL R9, R36, R56 ;  /* 0x0000003824097220 */ /* 0x002fe20000400000 */
[----:B------:R-:W-:Y:S02]  /*43c0*/  ISETP.GT.AND P0, PT, R0, 0x8, P5 ;  /* 0x000000080000780c */ /* 0x000fe40002f04270 */
[----:B------:R-:W-:Y:S01]  /*43d0*/  @P3 STG.E desc[UR48][R6.64+0x44], R35 ;  /* 0x0000442306003986 */ /* 0x000fe2000c101930 */
[----:B------:R-:W-:-:S03]  /*43e0*/  ISETP.GT.AND P5, PT, R22, 0x20, PT ;  /* 0x000000201600780c */ /* 0x000fc60003fa4270 */
[----:B------:R1:W-:Y:S01]  /*43f0*/  @P2 STG.E desc[UR48][R4.64+0x60], R9 ;  /* 0x0000600904002986 */ /* 0x0003e2000c101930 */
[----:B------:R-:W-:Y:S02]  /*4400*/  ISETP.GT.AND P2, PT, R22, 0x21, PT ;  /* 0x000000211600780c */ /* 0x000fe40003f44270 */
[C---:B------:R-:W-:Y:S01]  /*4410*/  ISETP.GT.AND P3, PT, R0.reuse, RZ, P5 ;  /* 0x000000ff0000720c */ /* 0x040fe20002f64270 */
[----:B------:R-:W-:Y:S01]  /*4420*/  @P1 STG.E desc[UR48][R4.64+0x64], R37 ;  /* 0x0000642504001986 */ /* 0x000fe2000c101930 */
[----:B------:R-:W-:Y:S01]  /*4430*/  ISETP.GT.AND P1, PT, R0, RZ, P2 ;  /* 0x000000ff0000720c */ /* 0x000fe20001724270 */
[----:B0-----:R-:W-:Y:S01]  /*4440*/  FMUL R3, R38, R56 ;  /* 0x0000003826037220 */ /* 0x001fe20000400000 */
[----:B------:R-:W-:-:S04]  /*4450*/  ISETP.GT.AND P2, PT, R0, 0x8, P2 ;  /* 0x000000080000780c */ /* 0x000fc80001744270 */
[----:B------:R0:W-:Y:S01]  /*4460*/  @P0 STG.E desc[UR48][R6.64+0x60], R3 ;  /* 0x0000600306000986 */ /* 0x0001e2000c101930 */
[----:B-1----:R-:W-:Y:S01]  /*4470*/  FMUL R9, R40, R56 ;  /* 0x0000003828097220 */ /* 0x002fe20000400000 */
[----:B------:R-:W-:Y:S02]  /*4480*/  ISETP.GT.AND P0, PT, R0, 0x8, P5 ;  /* 0x000000080000780c */ /* 0x000fe40002f04270 */
[----:B------:R-:W-:Y:S04]  /*4490*/  @P4 STG.E desc[UR48][R6.64+0x64], R39 ;  /* 0x0000642706004986 */ /* 0x000fe8000c101930 */
[----:B------:R1:W-:Y:S01]  /*44a0*/  @P3 STG.E desc[UR48][R4.64+0x80], R9 ;  /* 0x0000800904003986 */ /* 0x0003e2000c101930 */
[----:B------:R-:W-:-:S03]  /*44b0*/  ISETP.GT.AND P3, PT, R22, 0x28, PT ;  /* 0x000000281600780c */ /* 0x000fc60003f64270 */
[----:B------:R-:W-:Y:S01]  /*44c0*/  @P1 STG.E desc[UR48][R4.64+0x84], R41 ;  /* 0x0000842904001986 */ /* 0x000fe2000c101930 */
[----:B------:R-:W-:Y:S01]  /*44d0*/  ISETP.GT.AND P1, PT, R22, 0x29, PT ;  /* 0x000000291600780c */ /* 0x000fe20003f24270 */
[-C--:B0-----:R-:W-:Y:S01]  /*44e0*/  FMUL R3, R42, R56.reuse ;  /* 0x000000382a037220 */ /* 0x081fe20000400000 */
[C---:B------:R-:W-:Y:S02]  /*44f0*/  ISETP.GT.AND P5, PT, R0.reuse, RZ, P3 ;  /* 0x000000ff0000720c */ /* 0x040fe40001fa4270 */
[----:B------:R-:W-:Y:S02]  /*4500*/  ISETP.GT.AND P4, PT, R0, RZ, P1 ;  /* 0x000000ff0000720c */ /* 0x000fe40000f84270 */
[----:B------:R0:W-:Y:S01]  /*4510*/  @P0 STG.E desc[UR48][R6.64+0x80], R3 ;  /* 0x0000800306000986 */ /* 0x0001e2000c101930 */
[----:B-1----:R-:W-:Y:S01]  /*4520*/  FMUL R9, R44, R56 ;  /* 0x000000382c097220 */ /* 0x002fe20000400000 */
[----:B------:R-:W-:Y:S02]  /*4530*/  ISETP.GT.AND P3, PT, R0, 0x8, P3 ;  /* 0x000000080000780c */ /* 0x000fe40001f64270 */
[----:B------:R-:W-:Y:S01]  /*4540*/  @P2 STG.E desc[UR48][R6.64+0x84], R43 ;  /* 0x0000842b06002986 */ /* 0x000fe2000c101930 */
[----:B------:R-:W-:-:S02]  /*4550*/  ISETP.GT.AND P0, PT, R22, 0x30, PT ;  /* 0x000000301600780c */ /* 0x000fc40003f04270 */
[----:B------:R-:W-:Y:S02]  /*4560*/  ISETP.GT.AND P1, PT, R0, 0x8, P1 ;  /* 0x000000080000780c */ /* 0x000fe40000f24270 */
[----:B------:R-:W-:Y:S01]  /*4570*/  ISETP.GT.AND P2, PT, R22, 0x31, PT ;  /* 0x000000311600780c */ /* 0x000fe20003f44270 */
[----:B------:R1:W-:Y:S01]  /*4580*/  @P5 STG.E desc[UR48][R4.64+0xa0], R9 ;  /* 0x0000a00904005986 */ /* 0x0003e2000c101930 */
[----:B------:R-:W-:Y:S01]  /*4590*/  ISETP.GT.AND P5, PT, R0, RZ, P0 ;  /* 0x000000ff0000720c */ /* 0x000fe200007a4270 */
[-C--:B0-----:R-:W-:Y:S01]  /*45a0*/  FMUL R3, R46, R56.reuse ;  /* 0x000000382e037220 */ /* 0x081fe20000400000 */
[C---:B------:R-:W-:Y:S01]  /*45b0*/  ISETP.GT.AND P0, PT, R0.reuse, 0x8, P0 ;  /* 0x000000080000780c */ /* 0x040fe20000704270 */
[----:B------:R-:W-:Y:S01]  /*45c0*/  @P4 STG.E desc[UR48][R4.64+0xa4], R45 ;  /* 0x0000a42d04004986 */ /* 0x000fe2000c101930 */
[C---:B------:R-:W-:Y:S02]  /*45d0*/  ISETP.GT.AND P4, PT, R0.reuse, RZ, P2 ;  /* 0x000000ff0000720c */ /* 0x040fe40001784270 */
[----:B------:R-:W-:Y:S01]  /*45e0*/  ISETP.GT.AND P2, PT, R0, 0x8, P2 ;  /* 0x000000080000780c */ /* 0x000fe20001744270 */
[----:B------:R0:W-:Y:S01]  /*45f0*/  @P3 STG.E desc[UR48][R6.64+0xa0], R3 ;  /* 0x0000a00306003986 */ /* 0x0001e2000c101930 */
[----:B------:R-:W-:Y:S01]  /*4600*/  ISETP.GT.AND P3, PT, R22, 0x39, PT ;  /* 0x000000391600780c */ /* 0x000fe20003f64270 */
[----:B-1----:R-:W-:-:S02]  /*4610*/  FMUL R9, R48, R56 ;  /* 0x0000003830097220 */ /* 0x002fc40000400000 */
[----:B------:R-:W-:Y:S01]  /*4620*/  @P1 STG.E desc[UR48][R6.64+0xa4], R47 ;  /* 0x0000a42f06001986 */ /* 0x000fe2000c101930 */
[----:B------:R-:W-:-:S03]  /*4630*/  ISETP.GT.AND P1, PT, R22, 0x38, PT ;  /* 0x000000381600780c */ /* 0x000fc60003f24270 */
[----:B------:R1:W-:Y:S01]  /*4640*/  @P5 STG.E desc[UR48][R4.64+0xc0], R9 ;  /* 0x0000c00904005986 */ /* 0x0003e2000c101930 */
[----:B------:R-:W-:Y:S01]  /*4650*/  ISETP.GT.AND P5, PT, R0, RZ, P3 ;  /* 0x000000ff0000720c */ /* 0x000fe20001fa4270 */
[-C--:B0-----:R-:W-:Y:S02]  /*4660*/  FMUL R3, R50, R56.reuse ;  /* 0x0000003832037220 */ /* 0x081fe40000400000 */
[----:B------:R-:W-:Y:S01]  /*4670*/  @P4 STG.E desc[UR48][R4.64+0xc4], R49 ;  /* 0x0000c43104004986 */ /* 0x000fe2000c101930 */
[C---:B------:R-:W-:Y:S02]  /*4680*/  ISETP.GT.AND P4, PT, R0.reuse, RZ, P1 ;  /* 0x000000ff0000720c */ /* 0x040fe40000f84270 */
[C---:B------:R-:W-:Y:S01]  /*4690*/  ISETP.GT.AND P1, PT, R0.reuse, 0x8, P1 ;  /* 0x000000080000780c */ /* 0x040fe20000f24270 */
[----:B------:R-:W-:Y:S01]  /*46a0*/  @P0 STG.E desc[UR48][R6.64+0xc0], R3 ;  /* 0x0000c00306000986 */ /* 0x000fe2000c101930 */
[----:B------:R-:W-:Y:S01]  /*46b0*/  ISETP.GT.AND P3, PT, R0, 0x8, P3 ;  /* 0x000000080000780c */ /* 0x000fe20001f64270 */
[----:B-1----:R-:W-:-:S02]  /*46c0*/  FMUL R9, R52, R56 ;  /* 0x0000003834097220 */ /* 0x002fc40000400000 */
[----:B------:R-:W-:Y:S06]  /*46d0*/  @P2 STG.E desc[UR48][R6.64+0xc4], R51 ;  /* 0x0000c43306002986 */ /* 0x000fec000c101930 */
[----:B------:R-:W-:Y:S04]  /*46e0*/  @P4 STG.E desc[UR48][R4.64+0xe0], R9 ;  /* 0x0000e00904004986 */ /* 0x000fe8000c101930 */
[----:B------:R0:W-:Y:S02]  /*46f0*/  @P5 STG.E desc[UR48][R4.64+0xe4], R53 ;  /* 0x0000e43504005986 */ /* 0x0001e4000c101930 */
[----:B0-----:R-:W-:-:S02]  /*4700*/  @P1 IMAD.MOV.U32 R4, RZ, RZ, R6 ;  /* 0x000000ffff041224 */ /* 0x001fc400078e0006 */
[----:B------:R-:W-:-:S05]  /*4710*/  @P1 IMAD.MOV.U32 R5, RZ, RZ, R7 ;  /* 0x000000ffff051224 */ /* 0x000fca00078e0007 */
[----:B------:R0:W-:Y:S04]  /*4720*/  @P1 STG.E desc[UR48][R4.64+0xe0], R11 ;  /* 0x0000e00b04001986 */ /* 0x0001e8000c101930 */
[----:B------:R0:W-:Y:S02]  /*4730*/  @P3 STG.E desc[UR48][R6.64+0xe4], R55 ;  /* 0x0000e43706003986 */ /* 0x0001e4000c101930 */
.L_x_94:
[----:B------:R-:W-:Y:S05]  /*4740*/  BSYNC B0 ;  /* 0x0000000000007941 */ /* 0x000fea0003800000 */
.L_x_32:
[----:B0-2---:R-:W2:Y:S01]  /*4750*/  LDL.64 R4, [R1] ;  /* 0x0000000001047983 */ /* 0x005ea20000100a00 */
[----:B------:R-:W-:Y:S01]  /*4760*/  ULDC.64 UR4, c[0x0][0x650] ;  /* 0x0001940000047ab9 */ /* 0x000fe20000000a00 */
[----:B------:R-:W-:Y:S02]  /*4770*/  IMAD.U32 R0, RZ, RZ, UR45 ;  /* 0x0000002dff007e24 */ /* 0x000fe4000f8e00ff */
[----:B------:R-:W-:Y:S02]  /*4780*/  IMAD.MOV.U32 R22, RZ, RZ, -0x1 ;  /* 0xffffffffff167424 */ /* 0x000fe400078e00ff */
[----:B------:R0:W-:Y:S01]  /*4790*/  SYNCS.ARRIVE.TRANS64.A1T0 RZ, [R0+UR41], RZ ;  /* 0x000000ff00ff79a7 */ /* 0x0001e20008100029 */
[----:B------:R-:W-:Y:S02]  /*47a0*/  IMAD.MOV.U32 R18, RZ, RZ, -0x1 ;  /* 0xffffffffff127424 */ /* 0x000fe400078e00ff */
[----:B------:R-:W-:Y:S01]  /*47b0*/  IMAD.MOV.U32 R19, RZ, RZ, -0x1 ;  /* 0xffffffffff137424 */ /* 0x000fe200078e00ff */
[----:B0-----:R-:W-:-:S02]  /*47c0*/  PRMT R0, RZ, 0x7610, R0 ;  /* 0x00007610ff007816 */ /* 0x001fc40000000000 */
[----:B--2---:R-:W-:-:S05]  /*47d0*/  LEA R16, P0, R4, R16, 0x1 ;  /* 0x0000001004107211 */ /* 0x004fca00078008ff */
[----:B------:R-:W-:Y:S01]  /*47e0*/  IMAD.X R17, R66, 0x1, R17, P0 ;  /* 0x0000000142117824 */ /* 0x000fe200000e0611 */
[----:B------:R-:W-:-:S04]  /*47f0*/  ISETP.GE.U32.AND P0, PT, R16, UR4, PT ;  /* 0x0000000410007c0c */ /* 0x000fc8000bf06070 */
[----:B------:R-:W-:-:S13]  /*4800*/  ISETP.GE.U32.AND.EX P0, PT, R17, UR5, PT, P0 ;  /* 0x0000000511007c0c */ /* 0x000fda000bf06100 */
[----:B------:R-:W-:Y:S05]  /*4810*/  @P0 BRA `(.L_x_95) ;  /* 0x00000004004c0947 */ /* 0x000fea0003800000 */
[----:B---3--:R-:W0:Y:S01]  /*4820*/  LDC.64 R10, c[0x0][0x628] ;  /* 0x00018a00ff0a7b82 */ /* 0x008e220000000a00 */
[----:B------:R-:W2:Y:S01]  /*4830*/  S2R R12, SR_CTAID.X ;  /* 0x00000000000c7919 */ /* 0x000ea20000002500 */
[----:B-1--4-:R-:W-:Y:S02]  /*4840*/  IMAD.MOV.U32 R8, RZ, RZ, R16 ;  /* 0x000000ffff087224 */ /* 0x012fe400078e0010 */
[----:B------:R-:W-:Y:S01]  /*4850*/  IMAD.MOV.U32 R9, RZ, RZ, R17 ;  /* 0x000000ffff097224 */ /* 0x000fe200078e0011 */
[----:B------:R-:W1:Y:S03]  /*4860*/  S2R R18, SR_CTAID.Y ;  /* 0x0000000000127919 */ /* 0x000e660000002600 */
[----:B------:R-:W3:Y:S08]  /*4870*/  LDC R0, c[0x0][0x630] ;  /* 0x00018c00ff007b82 */ /* 0x000ef00000000800 */
[----:B------:R-:W4:Y:S01]  /*4880*/  LDC.64 R14, c[0x0][0x620] ;  /* 0x00018800ff0e7b82 */ /* 0x000f220000000a00 */
[----:B0-----:R-:W-:-:S04]  /*4890*/  ISETP.NE.U32.AND P0, PT, R10, RZ, PT ;  /* 0x000000ff0a00720c */ /* 0x001fc80003f05070 */
[----:B------:R-:W-:-:S13]  /*48a0*/  ISETP.NE.AND.EX P0, PT, R11, RZ, PT, P0 ;  /* 0x000000ff0b00720c */ /* 0x000fda0003f05300 */
[----:B-1234-:R-:W-:Y:S05]  /*48b0*/  @!P0 BRA `(.L_x_96) ;  /* 0x0000000000288947 */ /* 0x01efea0003800000 */
[----:B------:R-:W0:Y:S02]  /*48c0*/  LDC R3, c[0x0][0x634] ;  /* 0x00018d00ff037b82 */ /* 0x000e240000000800 */
[----:B0-----:R-:W-:-:S05]  /*48d0*/  IADD3 R3, P0, R16, R3, RZ ;  /* 0x0000000310037210 */ /* 0x001fca0007f1e0ff */
        /* <DEDUP_REMOVED lines=8> */
.L_x_96:
[-CC-:B------:R-:W-:Y:S01]  /*4960*/  SHF.R.U64 R19, R8, R0.reuse, R9.reuse ;  /* 0x0000000008137219 */ /* 0x180fe20000001209 */
[----:B------:R-:W0:Y:S01]  /*4970*/  LDC.64 R24, c[0x0][0x640] ;  /* 0x00019000ff187b82 */ /* 0x000e220000000a00 */
[----:B------:R-:W-:Y:S01]  /*4980*/  SHF.R.U32.HI R0, RZ, R0, R9 ;  /* 0x00000000ff007219 */ /* 0x000fe20000011609 */
[----:B------:R-:W-:Y:S01]  /*4990*/  ULDC UR4, c[0x0][0x150] ;  /* 0x0000540000047ab9 */ /* 0x000fe20000000800 */
[----:B------:R-:W-:Y:S02]  /*49a0*/  IADD3 R3, P0, RZ, -R19, RZ ;  /* 0x80000013ff037210 */ /* 0x000fe40007f1e0ff */
[----:B------:R-:W-:-:S03]  /*49b0*/  I2FP.F32.U32 R7, R12 ;  /* 0x0000000c00077245 */ /* 0x000fc60000201000 */
[----:B------:R-:W1:Y:S01]  /*49c0*/  LDC R6, c[0x0][0x618] ;  /* 0x00018600ff067b82 */ /* 0x000e620000000800 */
[----:B------:R-:W-:Y:S02]  /*49d0*/  IMAD.X R5, RZ, RZ, ~R0, P0 ;  /* 0x000000ffff057224 */ /* 0x000fe400000e0e00 */
[----:B------:R-:W-:Y:S01]  /*49e0*/  FMUL R7, R7, UR4 ;  /* 0x0000000407077c20 */ /* 0x000fe20008400000 */
[----:B------:R-:W-:Y:S01]  /*49f0*/  ULDC UR4, c[0x0][0x154] ;  /* 0x0000550000047ab9 */ /* 0x000fe20000000800 */
[-C--:B------:R-:W-:Y:S02]  /*4a00*/  IMAD R0, R5, R14.reuse, RZ ;  /* 0x0000000e05007224 */ /* 0x080fe400078e02ff */
[C---:B------:R-:W-:Y:S01]  /*4a10*/  IMAD.WIDE.U32 R4, R3.reuse, R14, R16 ;  /* 0x0000000e03047225 */ /* 0x040fe200078e0010 */
[----:B------:R-:W2:Y:S01]  /*4a20*/  LDC R8, c[0x0][0x608] ;  /* 0x00018200ff087b82 */ /* 0x000ea20000000800 */
[----:B------:R-:W3:Y:S02]  /*4a30*/  F2I.U32.TRUNC.NTZ R7, R7 ;  /* 0x0000000700077305 */ /* 0x000ee4000020f000 */
[----:B------:R-:W-:Y:S01]  /*4a40*/  IMAD R3, R3, R15, R0 ;  /* 0x0000000f03037224 */ /* 0x000fe200078e0200 */
[----:B------:R-:W-:-:S03]  /*4a50*/  I2FP.F32.U32 R0, R18 ;  /* 0x0000001200007245 */ /* 0x000fc60000201000 */
[----:B------:R-:W-:Y:S01]  /*4a60*/  IMAD.IADD R3, R5, 0x1, R3 ;  /* 0x0000000105037824 */ /* 0x000fe200078e0203 */
[----:B------:R-:W4:Y:S01]  /*4a70*/  LDC R11, c[0x0][0x658] ;  /* 0x00019600ff0b7b82 */ /* 0x000f220000000800 */
[----:B0-----:R-:W-:-:S04]  /*4a80*/  ISETP.NE.U32.AND P0, PT, R24, RZ, PT ;  /* 0x000000ff1800720c */ /* 0x001fc80003f05070 */
[----:B------:R-:W-:-:S03]  /*4a90*/  ISETP.NE.AND.EX P0, PT, R25, RZ, PT, P0 ;  /* 0x000000ff1900720c */ /* 0x000fc60003f05300 */
[----:B------:R-:W0:Y:S01]  /*4aa0*/  LDC R9, c[0x0][0x144] ;  /* 0x00005100ff097b82 */ /* 0x000e220000000800 */
[-C--:B-1----:R-:W-:Y:S01]  /*4ab0*/  SHF.R.U64 R10, R4, R6.reuse, R3 ;  /* 0x00000006040a7219 */ /* 0x082fe20000001203 */
[----:B---3--:R-:W-:Y:S01]  /*4ac0*/  IMAD.MOV R7, RZ, RZ, -R7 ;  /* 0x000000ffff077224 */ /* 0x008fe200078e0a07 */
[----:B------:R-:W-:Y:S01]  /*4ad0*/  SHF.R.U32.HI R3, RZ, R6, R3 ;  /* 0x00000006ff037219 */ /* 0x000fe20000011603 */
[----:B------:R-:W-:-:S04]  /*4ae0*/  FMUL R6, R0, UR4 ;  /* 0x0000000400067c20 */ /* 0x000fc80008400000 */
[----:B------:R-:W1:Y:S01]  /*4af0*/  LDC R21, c[0x0][0x148] ;  /* 0x00005200ff157b82 */ /* 0x000e620000000800 */
[----:B------:R3:W0:Y:S01]  /*4b00*/  F2I.U32.TRUNC.NTZ R14, R6 ;  /* 0x00000006000e7305 */ /* 0x000622000020f000 */
[-CC-:B--2---:R-:W-:Y:S02]  /*4b10*/  SHF.R.U64 R13, R10, R8.reuse, R3.reuse ;  /* 0x000000080a0d7219 */ /* 0x184fe40000001203 */
[----:B------:R-:W-:-:S04]  /*4b20*/  SHF.R.U32.HI R0, RZ, R8, R3 ;  /* 0x00000008ff007219 */ /* 0x000fc80000011603 */
[----:B------:R-:W2:Y:S01]  /*4b30*/  LDC R20, c[0x0][0x648] ;  /* 0x00019200ff147b82 */ /* 0x000ea20000000800 */
[-CC-:B----4-:R-:W-:Y:S02]  /*4b40*/  SHF.R.U64 R15, R13, R11.reuse, R0.reuse ;  /* 0x0000000b0d0f7219 */ /* 0x190fe40000001200 */
[----:B------:R-:W-:-:S03]  /*4b50*/  SHF.R.U32.HI R5, RZ, R11, R0 ;  /* 0x0000000bff057219 */ /* 0x000fc60000011600 */
[----:B------:R-:W-:Y:S02]  /*4b60*/  IMAD.MOV.U32 R4, RZ, RZ, R15 ;  /* 0x000000ffff047224 */ /* 0x000fe400078e000f */
[----:B------:R-:W4:Y:S01]  /*4b70*/  LDC R26, c[0x0][0x638] ;  /* 0x00018e00ff1a7b82 */ /* 0x000f220000000800 */
[----:B0-----:R-:W-:-:S07]  /*4b80*/  IMAD R22, R9, R7, R12 ;  /* 0x0000000709167224 */ /* 0x001fce00078e020c */
[----:B------:R-:W0:Y:S08]  /*4b90*/  LDC R27, c[0x0][0x610] ;  /* 0x00018400ff1b7b82 */ /* 0x000e300000000800 */
[----:B------:R-:W0:Y:S01]  /*4ba0*/  LDC R28, c[0x0][0x600] ;  /* 0x00018000ff1c7b82 */ /* 0x000e220000000800 */
[----:B-123--:R-:W-:Y:S05]  /*4bb0*/  @!P0 BRA `(.L_x_97) ;  /* 0x0000000000288947 */ /* 0x00efea0003800000 */
[----:B------:R-:W1:Y:S02]  /*4bc0*/  LDC R0, c[0x0][0x64c] ;  /* 0x00019300ff007b82 */ /* 0x000e640000000800 */
[----:B-1----:R-:W-:-:S05]  /*4bd0*/  IADD3 R3, P0, R15, R0, RZ ;  /* 0x000000000f037210 */ /* 0x002fca0007f1e0ff */
        /* <DEDUP_REMOVED lines=8> */
.L_x_97:
[----:B------:R-:W-:Y:S01]  /*4c60*/  ISETP.NE.AND P0, PT, R2, 0x1, PT ;  /* 0x000000010200780c */ /* 0x000fe20003f05270 */
[----:B------:R-:W-:Y:S01]  /*4c70*/  IMAD.MOV R14, RZ, RZ, -R14 ;  /* 0x000000ffff0e7224 */ /* 0x000fe200078e0a0e */
[----:B------:R-:W-:Y:S02]  /*4c80*/  SHF.R.U64 R0, R4, R20, R5 ;  /* 0x0000001404007219 */ /* 0x000fe40000001205 */
[----:B------:R-:W-:Y:S02]  /*4c90*/  LOP3.LUT R3, R13, R68, RZ, 0xc0, !PT ;  /* 0x000000440d037212 */ /* 0x000fe400078ec0ff */
[----:B------:R-:W-:Y:S01]  /*4ca0*/  LOP3.LUT R5, R10, R67, RZ, 0xc0, !PT ;  /* 0x000000430a057212 */ /* 0x000fe200078ec0ff */
[----:B------:R-:W-:Y:S02]  /*4cb0*/  IMAD.MOV R4, RZ, RZ, -R0 ;  /* 0x000000ffff047224 */ /* 0x000fe400078e0a00 */
[----:B------:R-:W-:Y:S02]  /*4cc0*/  IMAD R3, R64, R0, R3 ;  /* 0x0000000040037224 */ /* 0x000fe400078e0203 */
[----:B----4-:R-:W-:-:S02]  /*4cd0*/  IMAD R0, R4, R26, R15 ;  /* 0x0000001a04007224 */ /* 0x010fc400078e020f */
[----:B------:R-:W-:Y:S02]  /*4ce0*/  @P0 IMAD R22, R21, R14, R18 ;  /* 0x0000000e15160224 */ /* 0x000fe400078e0212 */
[----:B------:R-:W-:Y:S02]  /*4cf0*/  IMAD.MOV.U32 R4, RZ, RZ, 0x1 ;  /* 0x00000001ff047424 */ /* 0x000fe400078e00ff */
[----:B0-----:R-:W-:Y:S02]  /*4d00*/  IMAD R22, R3, R27, R22 ;  /* 0x0000001b03167224 */ /* 0x001fe400078e0216 */
[----:B------:R-:W-:Y:S01]  /*4d10*/  IMAD R3, R0, R28, R5 ;  /* 0x0000001c00037224 */ /* 0x000fe200078e0205 */
[----:B------:R-:W-:-:S04]  /*4d20*/  PRMT R0, R4, 0x7610, R0 ;  /* 0x0000761004007816 */ /* 0x000fc80000000000 */
[----:B------:R-:W-:Y:S02]  /*4d30*/  SEL R18, R3, R22, !P0 ;  /* 0x0000001603127207 */ /* 0x000fe40004000000 */
[----:B------:R-:W-:-:S07]  /*4d40*/  SEL R22, R22, R3, !P0 ;  /* 0x0000000316167207 */ /* 0x000fce0004000000 */
.L_x_95:
[----:B------:R-:W-:Y:S01]  /*4d50*/  LOP3.LUT P0, RZ, R0, 0xff, RZ, 0xc0, !PT ;  /* 0x000000ff00ff7812 */ /* 0x000fe2000780c0ff */
[----:B------:R-:W-:Y:S01]  /*4d60*/  UIMAD.WIDE.U32 UR4, UR36, -0x55555555, URZ ;  /* 0xaaaaaaab240478a5 */ /* 0x000fe2000f8e003f */
[----:B------:R-:W-:-:S03]  /*4d70*/  LOP3.LUT R75, R75, 0x1, RZ, 0x3c, !PT ;  /* 0x000000014b4b7812 */ /* 0x000fc600078e3cff */
[----:B------:R-:W-:-:S04]  /*4d80*/  USHF.R.U32.HI UR4, URZ, 0x2, UR5 ;  /* 0x000000023f047899 */ /* 0x000fc80008011605 */
[----:B------:R-:W-:-:S04]  /*4d90*/  UIMAD UR36, UR4, -0x6, UR36 ;  /* 0xfffffffa042478a4 */ /* 0x000fc8000f8e0224 */
[----:B------:R-:W-:Y:S08]  /*4da0*/  @P0 BRA `(.L_x_98) ;  /* 0xffffffc8000c0947 */ /* 0x000ff0000383ffff */
[----:B------:R-:W-:Y:S05]  /*4db0*/  EXIT ;  /* 0x000000000000794d */ /* 0x000fea0003800000 */
.L_x_13:
[----:B------:R-:W-:-:S08]  /*4dc0*/  ISETP.NE.AND P0, PT, R14, RZ, PT ;  /* 0x000000ff0e00720c */ /* 0x000fd00003f05270 */
[----:B0-----:R-:W0:-:S00]  /*4dd0*/  USETMAXREG.DEALLOC.CTAPOOL 0x28 ;  /* 0x00000028000079c8 */ /* 0x001e0000080e0500 */
[----:B------:R-:W-:Y:S05]  /*4de0*/  @P0 EXIT ;  /* 0x000000000000094d */ /* 0x000fea0003800000 */
[----:B0-----:R-:W-:Y:S01]  /*4df0*/  LOP3.LUT P0, RZ, R3, 0xff, RZ, 0xc0, !PT ;  /* 0x000000ff03ff7812 */ /* 0x001fe2000780c0ff */
[----:B------:R-:W-:Y:S02]  /*4e00*/  IMAD.MOV.U32 R3, RZ, RZ, 0x1 ;  /* 0x00000001ff037424 */ /* 0x000fe400078e00ff */
[----:B------:R-:W-:-:S10]  /*4e10*/  IMAD.MOV.U32 R8, RZ, RZ, RZ ;  /* 0x000000ffff087224 */ /* 0x000fd400078e00ff */
[----:B------:R-:W-:Y:S05]  /*4e20*/  @!P0 BRA `(.L_x_99) ;  /* 0x0000000c008c8947 */ /* 0x000fea0003800000 */
[----:B------:R-:W-:Y:S01]  /*4e30*/  LOP3.LUT P0, RZ, R4, 0x1f, RZ, 0xc0, !PT ;  /* 0x0000001f04ff7812 */ /* 0x000fe2000780c0ff */
[----:B------:R-:W-:Y:S01]  /*4e40*/  ULDC UR21, c[0x0][0x658] ;  /* 0x0001960000157ab9 */ /* 0x000fe20000000800 */
[----:B------:R-:W-:Y:S01]  /*4e50*/  UMOV UR4, 0xffffffff ;  /* 0xffffffff00047882 */ /* 0x000fe20000000000 */
[----:B------:R-:W-:Y:S01]  /*4e60*/  BSSY B0, `(.L_x_99) ;  /* 0x00000df000007945 */ /* 0x000fe20003800000 */
[----:B------:R-:W-:Y:S01]  /*4e70*/  USHF.L.U32 UR4, UR4, UR21, URZ ;  /* 0x0000001504047299 */ /* 0x000fe2000800063f */
[C---:B------:R-:W-:Y:S01]  /*4e80*/  ISETP.NE.AND P2, PT, R5.reuse, RZ, PT ;  /* 0x000000ff0500720c */ /* 0x040fe20003f45270 */
[----:B------:R-:W-:Y:S01]  /*4e90*/  IMAD.MOV.U32 R10, RZ, RZ, 0x1 ;  /* 0x00000001ff0a7424 */ /* 0x000fe200078e00ff */
[----:B------:R-:W-:Y:S01]  /*4ea0*/  ISETP.NE.OR P0, PT, R5, RZ, !P0 ;  /* 0x000000ff0500720c */ /* 0x000fe20004705670 */
[----:B------:R-:W-:Y:S01]  /*4eb0*/  IMAD.MOV.U32 R3, RZ, RZ, 0x1 ;  /* 0x00000001ff037424 */ /* 0x000fe200078e00ff */
[----:B------:R-:W-:Y:S01]  /*4ec0*/  LOP3.LUT R9, R23, 0x2, RZ, 0xfc, !PT ;  /* 0x0000000217097812 */ /* 0x000fe200078efcff */
[----:B------:R-:W-:Y:S01]  /*4ed0*/  IMAD.MOV.U32 R8, RZ, RZ, RZ ;  /* 0x000000ffff087224 */ /* 0x000fe200078e00ff */
[----:B------:R-:W-:Y:S01]  /*4ee0*/  ULDC UR13, c[0x0][0x600] ;  /* 0x00018000000d7ab9 */ /* 0x000fe20000000800 */
[----:B------:R-:W-:Y:S01]  /*4ef0*/  UMOV UR5, 0x1 ;  /* 0x0000000100057882 */ /* 0x000fe20000000000 */
[----:B------:R-:W-:-:S02]  /*4f00*/  UIADD3 UR23, UR37, 0x1, URZ ;  /* 0x0000000125177890 */ /* 0x000fc4000fffe03f */
[----:B------:R-:W-:Y:S02]  /*4f10*/  UIADD3 UR13, UR13, -0x1, URZ ;  /* 0xffffffff0d0d7890 */ /* 0x000fe4000fffe03f */
[----:B------:R-:W-:Y:S02]  /*4f20*/  USHF.L.U32 UR21, UR5, UR21, URZ ;  /* 0x0000001505157299 */ /* 0x000fe4000800063f */
[----:B------:R-:W-:Y:S01]  /*4f30*/  ULOP3.LUT UR22, URZ, UR4, URZ, 0x33, !UPT ;  /* 0x000000043f167292 */ /* 0x000fe2000f8e333f */
[----:B------:R-:W-:-:S11]  /*4f40*/  ULDC.64 UR14, c[0x0][0x198] ;  /* 0x00006600000e7ab9 */ /* 0x000fd60000000a00 */
.L_x_111:
[----:B------:R-:W-:-:S03]  /*4f50*/  UMOV UR4, 0xffffffff ;  /* 0xffffffff00047882 */ /* 0x000fc60000000000 */
[----:B------:R-:W-:Y:S05]  /*4f60*/  BRA.DIV UR4, `(.L_x_100) ;  /* 0x0000001204a07947 */ /* 0x000fea000b800000 */
[----:B------:R-:W-:-:S13]  /*4f70*/  ELECT P6, URZ, PT ;  /* 0x00000000003f782f */ /* 0x000fda00038c0000 */
.L_x_126:
[----:B------:R-:W0:Y:S01]  /*4f80*/  LDC R4, c[0x0][0x28c] ;  /* 0x0000a300ff047b82 */ /* 0x000e220000000800 */
[----:B------:R-:W-:Y:S01]  /*4f90*/  BSSY B1, `(.L_x_101) ;  /* 0x0000057000017945 */ /* 0x000fe20003800000 */
[----:B0-----:R-:W-:-:S13]  /*4fa0*/  ISETP.LT.OR P6, PT, R4, 0x1, !P6 ;  /* 0x000000010400780c */ /* 0x001fda00077c1670 */
[----:B------:R-:W-:Y:S05]  /*4fb0*/  @P6 BRA `(.L_x_102) ;  /* 0x0000000400506947 */ /* 0x000fea0003800000 */
[----:B------:R-:W-:Y:S02]  /*4fc0*/  IMAD.SHL.U32 R22, R22, 0x40, RZ ;  /* 0x0000004016167824 */ /* 0x000fe400078e00ff */
[----:B------:R-:W-:Y:S02]  /*4fd0*/  IMAD.SHL.U32 R18, R18, 0x40, RZ ;  /* 0x0000004012127824 */ /* 0x000fe400078e00ff */
[----:B------:R-:W-:Y:S02]  /*4fe0*/  IMAD.MOV.U32 R13, RZ, RZ, RZ ;  /* 0x000000ffff0d7224 */ /* 0x000fe400078e00ff */
[----:B------:R-:W-:Y:S02]  /*4ff0*/  IMAD.U32 R14, RZ, RZ, UR23 ;  /* 0x00000017ff0e7e24 */ /* 0x000fe4000f8e00ff */
[----:B------:R-:W-:Y:S02]  /*5000*/  IMAD.MOV.U32 R4, RZ, RZ, R3 ;  /* 0x000000ffff047224 */ /* 0x000fe400078e0003 */
[----:B------:R-:W-:-:S07]  /*5010*/  IMAD.MOV.U32 R5, RZ, RZ, R8 ;  /* 0x000000ffff057224 */ /* 0x000fce00078e0008 */
.L_x_106:
[----:B------:R-:W0:Y:S01]  /*5020*/  S2R R7, SR_CgaCtaId ;  /* 0x0000000000077919 */ /* 0x000e220000008800 */
[----:B------:R-:W-:-:S04]  /*5030*/  MOV R6, 0x400 ;  /* 0x0000040000067802 */ /* 0x000fc80000000f00 */
[----:B0-----:R-:W-:Y:S02]  /*5040*/  LEA R12, R7, R6, 0x18 ;  /* 0x00000006070c7211 */ /* 0x001fe400078ec0ff */
[----:B------:R-:W-:Y:S01]  /*5050*/  SHF.L.U32 R6, R4, 0x1f, RZ ;  /* 0x0000001f04067819 */ /* 0x000fe200000006ff */
[----:B------:R-:W0:Y:S02]  /*5060*/  @!P2 LDC R7, c[0x0][0x500] ;  /* 0x00014000ff07ab82 */ /* 0x000e240000000800 */
[----:B------:R-:W-:-:S04]  /*5070*/  IMAD R11, R5, 0x8, R12 ;  /* 0x00000008050b7824 */ /* 0x000fc800078e020c */
[----:B------:R-:W1:Y:S02]  /*5080*/  SYNCS.PHASECHK.TRANS64.TRYWAIT P1, [R11+URZ+0x30], R6 ;  /* 0x000030060b0075a7 */ /* 0x000e64000802017f */
[----:B-1----:R-:W-:Y:S05]  /*5090*/  @!P1 BRA `(.L_x_103) ;  /* 0x0000001000749947 */ /* 0x002fea0003800000 */
.L_x_127:
[----:B-1----:R-:W-:Y:S01]  /*50a0*/  PRMT R6, R9, 0x9910, RZ ;  /* 0x0000991009067816 */ /* 0x002fe200000000ff */
[----:B0-----:R0:W-:Y:S03]  /*50b0*/  @!P2 SYNCS.ARRIVE.TRANS64 RZ, [R11+URZ], R7 ;  /* 0x000000070bffa9a7 */ /* 0x0011e6000800003f */
[----:B------:R-:W-:-:S13]  /*50c0*/  ISETP.NE.AND P1, PT, R6, 0x2, PT ;  /* 0x000000020600780c */ /* 0x000fda0003f25270 */
[----:B0-----:R-:W-:Y:S05]  /*50d0*/  @P1 BRA `(.L_x_104) ;  /* 0x0000000000041947 */ /* 0x001fea0003800000 */
[----:B------:R-:W-:Y:S01]  /*50e0*/  BPT.TRAP 0x1 ;  /* 0x000000040000795c */ /* 0x000fe20000300000 */
.L_x_104:
[----:B------:R-:W-:Y:S05]  /*50f0*/  @P0 BRA `(.L_x_105) ;  /* 0x0000000000040947 */ /* 0x000fea0003800000 */
[----:B------:R-:W-:Y:S01]  /*5100*/  BPT.TRAP 0x1 ;  /* 0x000000040000795c */ /* 0x000fe20000300000 */
.L_x_105:
[----:B------:R-:W-:Y:S01]  /*5110*/  IMAD R12, R5, 0x8000, R12 ;  /* 0x00008000050c7824 */ /* 0x000fe200078e020c */
[----:B------:R-:W-:Y:S01]  /*5120*/  R2UR UR10, R13 ;  /* 0x000000000d0a72ca */ /* 0x000fe200000e0000 */
[----:B------:R-:W-:Y:S01]  /*5130*/  UIADD3 UR30, UP0, UR14, 0xf0, URZ ;  /* 0x000000f00e1e7890 */ /* 0x000fe2000ff1e03f */
[----:B------:R-:W-:Y:S01]  /*5140*/  R2UR UR9, R11 ;  /* 0x000000000b0972ca */ /* 0x000fe200000e0000 */
[----:B------:R-:W-:Y:S01]  /*5150*/  VIADD R14, R14, 0xffffffff ;  /* 0xffffffff0e0e7836 */ /* 0x000fe20000000000 */
[----:B------:R-:W-:Y:S01]  /*5160*/  R2UR UR18, R12 ;  /* 0x000000000c1272ca */ /* 0x000fe200000e0000 */
[----:B------:R-:W-:Y:S01]  /*5170*/  UIADD3.X UR31, URZ, UR15, URZ, UP0, !UPT ;  /* 0x0000000f3f1f7290 */ /* 0x000fe200087fe43f */
[----:B------:R-:W-:Y:S01]  /*5180*/  R2UR UR11, R22 ;  /* 0x00000000160b72ca */ /* 0x000fe200000e0000 */
[----:B------:R-:W-:Y:S01]  /*5190*/  UIADD3 UR4, UP1, UR14, 0x1f0, URZ ;  /* 0x000001f00e047890 */ /* 0x000fe2000ff3e03f */
[----:B------:R-:W-:Y:S01]  /*51a0*/  R2UR UR12, R19 ;  /* 0x00000000130c72ca */ /* 0x000fe200000e0000 */
[----:B------:R-:W-:Y:S01]  /*51b0*/  UMOV UR6, 0x0 ;  /* 0x0000000000067882 */ /* 0x000fe20000000000 */
[----:B------:R-:W-:Y:S01]  /*51c0*/  R2UR UR35, R18 ;  /* 0x00000000122372ca */ /* 0x000fe200000e0000 */
[----:B------:R-:W-:Y:S01]  /*51d0*/  UMOV UR7, 0x10000000 ;  /* 0x1000000000077882 */ /* 0x000fe20000000000 */
[----:B------:R-:W-:Y:S01]  /*51e0*/  UIADD3.X UR5, URZ, UR15, URZ, UP1, !UPT ;  /* 0x0000000f3f057290 */ /* 0x000fe20008ffe43f */
[----:B------:R-:W-:Y:S01]  /*51f0*/  ISETP.GT.AND P3, PT, R14, 0x1, PT ;  /* 0x000000010e00780c */ /* 0x000fe20003f64270 */
[----:B------:R-:W-:Y:S01]  /*5200*/  UIADD3 UR58, UR10, 0x20, URZ ;  /* 0x000000200a3a7890 */ /* 0x000fe2000fffe03f */
[----:B------:R-:W-:Y:S01]  /*5210*/  VIADD R5, R5, 0x1 ;  /* 0x0000000105057836 */ /* 0x000fe20000000000 */
[----:B------:R-:W-:Y:S01]  /*5220*/  UIADD3 UR50, UR10, 0x40, URZ ;  /* 0x000000400a327890 */ /* 0x000fe2000fffe03f */
[----:B------:R-:W-:Y:S01]  /*5230*/  VIADD R13, R13, 0x80 ;  /* 0x000000800d0d7836 */ /* 0x000fe20000000000 */
[----:B------:R-:W-:-:S02]  /*5240*/  UIADD3 UR8, UR18, 0x180, URZ ;  /* 0x0000018012087890 */ /* 0x000fc4000fffe03f */
[----:B------:R-:W-:Y:S01]  /*5250*/  UIADD3 UR56, UR18, 0x2180, URZ ;  /* 0x0000218012387890 */ /* 0x000fe2000fffe03f */
[C---:B------:R-:W-:Y:S01]  /*5260*/  ISETP.NE.AND P1, PT, R5.reuse, 0x6, PT ;  /* 0x000000060500780c */ /* 0x040fe20003f25270 */
[----:B------:R-:W-:Y:S02]  /*5270*/  UIADD3 UR48, UR18, 0x4180, URZ ;  /* 0x0000418012307890 */ /* 0x000fe4000fffe03f */
[----:B------:R-:W-:Y:S01]  /*5280*/  UIADD3 UR42, UR10, 0x60, URZ ;  /* 0x000000600a2a7890 */ /* 0x000fe2000fffe03f */
[----:B------:R-:W-:Y:S01]  /*5290*/  SEL R7, RZ, 0x1, P1 ;  /* 0x00000001ff077807 */ /* 0x000fe20000800000 */
[----:B------:R-:W-:Y:S01]  /*52a0*/  UIADD3 UR40, UR18, 0x6180, URZ ;  /* 0x0000618012287890 */ /* 0x000fe2000fffe03f */
[----:B------:R0:W-:Y:S01]  /*52b0*/  UTMALDG.3D [UR8], [UR30], desc[UR6] ;  /* 0x000006081e0075b4 */ /* 0x0001e20008011000 */
[----:B------:R-:W-:Y:S01]  /*52c0*/  UIADD3 UR32, UR18, 0x30180, URZ ;  /* 0x0003018012207890 */ /* 0x000fe2000fffe03f */
[----:B------:R-:W-:Y:S01]  /*52d0*/  LOP3.LUT R4, R4, R7, RZ, 0x3c, !PT ;  /* 0x0000000704047212 */ /* 0x000fe200078e3cff */
[----:B------:R-:W-:Y:S01]  /*52e0*/  UIADD3 UR24, UR18, 0x32180, URZ ;  /* 0x0003218012187890 */ /* 0x000fe2000fffe03f */
[----:B------:R-:W-:Y:S01]  /*52f0*/  SEL R5, R5, RZ, P1 ;  /* 0x000000ff05057207 */ /* 0x000fe20000800000 */
[----:B------:R-:W-:Y:S01]  /*5300*/  UIADD3 UR16, UR18, 0x34180, URZ ;  /* 0x0003418012107890 */ /* 0x000fe2000fffe03f */
[----:B------:R-:W-:Y:S01]  /*5310*/  UMOV UR57, UR9 ;  /* 0x0000000900397c82 */ /* 0x000fe20008000000 */
        /* <DEDUP_REMOVED lines=8> */
[----:B------:R1:W-:Y:S01]  /*53a0*/  UTMALDG.3D [UR56], [UR30], desc[UR6] ;  /* 0x000006381e0075b4 */ /* 0x0003e20008011000 */
[----:B------:R-:W-:Y:S01]  /*53b0*/  UMOV UR33, UR9 ;  /* 0x0000000900217c82 */ /* 0x000fe20008000000 */
[----:B------:R-:W-:Y:S01]  /*53c0*/  UMOV UR34, UR10 ;  /* 0x0000000a00227c82 */ /* 0x000fe20008000000 */
[----:B------:R-:W-:Y:S01]  /*53d0*/  UMOV UR36, UR12 ;  /* 0x0000000c00247c82 */ /* 0x000fe20008000000 */
[----:B------:R-:W-:Y:S01]  /*53e0*/  UMOV UR25, UR9 ;  /* 0x0000000900197c82 */ /* 0x000fe20008000000 */
[----:B------:R-:W-:Y:S01]  /*53f0*/  UMOV UR27, UR35 ;  /* 0x00000023001b7c82 */ /* 0x000fe20008000000 */
[----:B------:R-:W-:Y:S01]  /*5400*/  UMOV UR28, UR12 ;  /* 0x0000000c001c7c82 */ /* 0x000fe20008000000 */
[----:B------:R-:W-:Y:S01]  /*5410*/  UMOV UR26, UR58 ;  /* 0x0000003a001a7c82 */ /* 0x000fe20008000000 */
[----:B0-----:R-:W-:Y:S01]  /*5420*/  UIADD3 UR8, UR18, 0x36180, URZ ;  /* 0x0003618012087890 */ /* 0x001fe2000fffe03f */
[----:B------:R1:W-:Y:S01]  /*5430*/  UTMALDG.3D [UR48], [UR30], desc[UR6] ;  /* 0x000006301e0075b4 */ /* 0x0003e20008011000 */
[----:B------:R-:W-:Y:S01]  /*5440*/  UMOV UR17, UR9 ;  /* 0x0000000900117c82 */ /* 0x000fe20008000000 */
[----:B------:R-:W-:Y:S01]  /*5450*/  UMOV UR19, UR35 ;  /* 0x0000002300137c82 */ /* 0x000fe20008000000 */
[----:B------:R-:W-:Y:S01]  /*5460*/  UMOV UR20, UR12 ;  /* 0x0000000c00147c82 */ /* 0x000fe20008000000 */
[----:B------:R-:W-:Y:S01]  /*5470*/  UMOV UR18, UR50 ;  /* 0x0000003200127c82 */ /* 0x000fe20008000000 */
[----:B------:R-:W-:Y:S01]  /*5480*/  UMOV UR11, UR35 ;  /* 0x00000023000b7c82 */ /* 0x000fe20008000000 */
[----:B------:R-:W-:Y:S01]  /*5490*/  UMOV UR10, UR42 ;  /* 0x0000002a000a7c82 */ /* 0x000fe20008000000 */
[----:B------:R1:W-:Y:S01]  /*54a0*/  UTMALDG.3D [UR40], [UR30], desc[UR6] ;  /* 0x000006281e0075b4 */ /* 0x0003e20008011000 */
[----:B------:R1:W-:Y:S01]  /*54b0*/  UTMALDG.3D [UR32], [UR4], desc[UR6] ;  /* 0x00000620040075b4 */ /* 0x0003e20008011000 */
[----:B------:R1:W-:Y:S01]  /*54c0*/  UTMALDG.3D [UR24], [UR4], desc[UR6] ;  /* 0x00000618040075b4 */ /* 0x0003e20008011000 */
[----:B------:R1:W-:Y:S01]  /*54d0*/  UTMALDG.3D [UR16], [UR4], desc[UR6] ;  /* 0x00000610040075b4 */ /* 0x0003e20008011000 */
[----:B------:R1:W-:Y:S02]  /*54e0*/  UTMALDG.3D [UR8], [UR4], desc[UR6] ;  /* 0x00000608040075b4 */ /* 0x0003e40008011000 */
[----:B-1----:R-:W-:Y:S05]  /*54f0*/  @P3 BRA `(.L_x_106) ;  /* 0xfffffff800c83947 */ /* 0x002fea000383ffff */
.L_x_102:
[----:B------:R-:W-:Y:S05]  /*5500*/  BSYNC B1 ;  /* 0x0000000000017941 */ /* 0x000fea0003800000 */
.L_x_101:
[----:B------:R-:W2:Y:S01]  /*5510*/  LDL.64 R20, [R1] ;  /* 0x0000000001147983 */ /* 0x000ea20000100a00 */
[----:B------:R-:W-:Y:S01]  /*5520*/  LOP3.LUT P4, RZ, R10, 0xff, RZ, 0xc0, !PT ;  /* 0x000000ff0aff7812 */ /* 0x000fe2000788c0ff */
[----:B------:R-:W-:Y:S01]  /*5530*/  VIADD R7, R8, UR37 ;  /* 0x0000002508077c36 */ /* 0x000fe20008000000 */
[----:B------:R-:W-:Y:S01]  /*5540*/  ULDC.64 UR4, c[0x0][0x650] ;  /* 0x0001940000047ab9 */ /* 0x000fe20000000a00 */
[----:B------:R-:W-:Y:S01]  /*5550*/  IMAD.U32 R8, RZ, RZ, UR37 ;  /* 0x00000025ff087e24 */ /* 0x000fe2000f8e00ff */
[----:B------:R-:W-:Y:S01]  /*5560*/  UISETP.GE.U32.AND UP0, UPT, UR37, 0x6, UPT ;  /* 0x000000062500788c */ /* 0x000fe2000bf06070 */
[----:B------:R-:W-:Y:S01]  /*5570*/  BSSY B1, `(.L_x_107) ;  /* 0x000006b000017945 */ /* 0x000fe20003800000 */
[----:B------:R-:W-:Y:S01]  /*5580*/  ISETP.GT.U32.AND P1, PT, R7, 0x5, PT ;  /* 0x000000050700780c */ /* 0x000fe20003f24070 */
[----:B------:R-:W-:Y:S01]  /*5590*/  IMAD.MOV.U32 R22, RZ, RZ, -0x1 ;  /* 0xffffffffff167424 */ /* 0x000fe200078e00ff */
[----:B------:R-:W-:Y:S01]  /*55a0*/  PRMT R10, RZ, 0x7610, R10 ;  /* 0x00007610ff0a7816 */ /* 0x000fe2000000000a */
[----:B------:R-:W-:Y:S01]  /*55b0*/  IMAD.MOV.U32 R18, RZ, RZ, -0x1 ;  /* 0xffffffffff127424 */ /* 0x000fe200078e00ff */
[----:B------:R-:W-:Y:S01]  /*55c0*/  ISETP.LT.U32.AND P1, PT, R8, 0x6, P1 ;  /* 0x000000060800780c */ /* 0x000fe20000f21070 */
[----:B------:R-:W-:Y:S01]  /*55d0*/  IMAD.MOV.U32 R19, RZ, RZ, -0x1 ;  /* 0xffffffffff137424 */ /* 0x000fe200078e00ff */
[----:B------:R-:W-:Y:S01]  /*55e0*/  PLOP3.LUT P3, PT, PT, PT, UP0, 0x80, 0x0 ;  /* 0x000000000000781c */ /* 0x000fe20003f6f008 */
[----:B------:R-:W0:Y:S01]  /*55f0*/  @P4 S2R R5, SR_CgaCtaId ;  /* 0x0000000000054919 */ /* 0x000e220000008800 */
[----:B------:R-:W-:-:S04]  /*5600*/  @P4 MOV R4, 0x400 ;  /* 0x0000040000044802 */ /* 0x000fc80000000f00 */
[----:B0-----:R-:W-:Y:S01]  /*5610*/  @P4 LEA R6, R5, R4, 0x18 ;  /* 0x0000000405064211 */ /* 0x001fe200078ec0ff */
[----:B------:R-:W-:Y:S01]  /*5620*/  IMAD.WIDE.U32 R4, R7, -0x55555555, RZ ;  /* 0xaaaaaaab07047825 */ /* 0x000fe200078e00ff */
[----:B------:R-:W-:Y:S02]  /*5630*/  SEL R4, RZ, 0x1, !P1 ;  /* 0x00000001ff047807 */ /* 0x000fe40004800000 */
[----:B------:R0:W-:Y:S02]  /*5640*/  @P4 SYNCS.ARRIVE.TRANS64.A1T0 RZ, [R6+URZ+0x98], RZ ;  /* 0x000098ff06ff49a7 */ /* 0x0001e4000810003f */
[----:B------:R-:W-:Y:S02]  /*5650*/  LOP3.LUT R3, R3, R4, RZ, 0x3c, !PT ;  /* 0x0000000403037212 */ /* 0x000fe400078e3cff */
[----:B------:R-:W-:Y:S02]  /*5660*/  PRMT R4, RZ, 0x7610, R4 ;  /* 0x00007610ff047816 */ /* 0x000fe40000000004 */
[----:B0-----:R-:W-:-:S04]  /*5670*/  SHF.R.U32.HI R6, RZ, 0x2, R5 ;  /* 0x00000002ff067819 */ /* 0x001fc80000011605 */
[----:B------:R-:W-:Y:S01]  /*5680*/  @P3 LOP3.LUT R3, R3, 0x1, R6, 0x78, !PT ;  /* 0x0000000103033812 */ /* 0x000fe200078e7806 */
[----:B------:R-:W-:Y:S01]  /*5690*/  IMAD R8, R6, -0x6, R7 ;  /* 0xfffffffa06087824 */ /* 0x000fe200078e0207 */
[----:B--2---:R-:W-:-:S04]  /*56a0*/  IADD3 R16, P4, R16, R20, RZ ;  /* 0x0000001410107210 */ /* 0x004fc80007f9e0ff */
[----:B------:R-:W-:Y:S01]  /*56b0*/  ISETP.GE.U32.AND P1, PT, R16, UR4, PT ;  /* 0x0000000410007c0c */ /* 0x000fe2000bf26070 */
[----:B------:R-:W-:-:S05]  /*56c0*/  IMAD.X R17, R17, 0x1, R0, P4 ;  /* 0x0000000111117824 */ /* 0x000fca00020e0600 */
[----:B------:R-:W-:-:S13]  /*56d0*/  ISETP.GE.U32.AND.EX P1, PT, R17, UR5, PT, P1 ;  /* 0x0000000511007c0c */ /* 0x000fda000bf26110 */
[----:B------:R-:W-:Y:S05]  /*56e0*/  @P1 BRA `(.L_x_108) ;  /* 0x00000004004c1947 */ /* 0x000fea0003800000 */
[----:B------:R-:W0:Y:S01]  /*56f0*/  S2R R12, SR_CTAID.X ;  /* 0x00000000000c7919 */ /* 0x000e220000002500 */
[----:B------:R-:W-:Y:S01]  /*5700*/  ULDC.64 UR4, c[0x0][0x628] ;  /* 0x00018a0000047ab9 */ /* 0x000fe20000000a00 */
[----:B------:R-:W1:Y:S01]  /*5710*/  LDC R13, c[0x0][0x144] ;  /* 0x00005100ff0d7b82 */ /* 0x000e620000000800 */
[----:B------:R-:W-:Y:S01]  /*5720*/  ISETP.NE.U32.AND P1, PT, RZ, UR4, PT ;  /* 0x00000004ff007c0c */ /* 0x000fe2000bf25070 */
[----:B------:R-:W2:Y:S01]  /*5730*/  S2R R11, SR_CTAID.Y ;  /* 0x00000000000b7919 */ /* 0x000ea20000002600 */
[----:B------:R-:W-:Y:S01]  /*5740*/  ULDC UR6, c[0x0][0x150] ;  /* 0x0000540000067ab9 */ /* 0x000fe20000000800 */
[----:B------:R-:W-:Y:S01]  /*5750*/  ULDC UR7, c[0x0][0x630] ;  /* 0x00018c0000077ab9 */ /* 0x000fe20000000800 */
[----:B------:R-:W-:Y:S01]  /*5760*/  ISETP.NE.AND.EX P1, PT, RZ, UR5, PT, P1 ;  /* 0x00000005ff007c0c */ /* 0x000fe2000bf25310 */
[----:B------:R-:W-:Y:S01]  /*5770*/  IMAD.MOV.U32 R4, RZ, RZ, R16 ;  /* 0x000000ffff047224 */ /* 0x000fe200078e0010 */
[----:B0-----:R-:W-:-:S05]  /*5780*/  I2FP.F32.U32 R5, R12 ;  /* 0x0000000c00057245 */ /* 0x001fca0000201000 */
[----:B------:R-:W-:Y:S01]  /*5790*/  FMUL R14, R5, UR6 ;  /* 0x00000006050e7c20 */ /* 0x000fe20008400000 */
[----:B------:R-:W-:-:S05]  /*57a0*/  IMAD.MOV.U32 R5, RZ, RZ, R17 ;  /* 0x000000ffff057224 */ /* 0x000fca00078e0011 */
[----:B--2---:R-:W-:Y:S05]  /*57b0*/  @!P1 BRA `(.L_x_109) ;  /* 0x0000000000289947 */ /* 0x004fea0003800000 */
[----:B------:R-:W-:Y:S02]  /*57c0*/  ULDC UR6, c[0x0][0x634] ;  /* 0x00018d0000067ab9 */ /* 0x000fe40000000800 */
[----:B------:R-:W-:-:S05]  /*57d0*/  IADD3 R5, P1, R16, UR6, RZ ;  /* 0x0000000610057c10 */ /* 0x000fca000ff3e0ff */
[----:B------:R-:W-:-:S04]  /*57e0*/  IMAD.X R15, RZ, RZ, R17, P1 ;  /* 0x000000ffff0f7224 */ /* 0x000fc800008e0611 */
[----:B------:R-:W-:-:S04]  /*57f0*/  IMAD.WIDE.U32 R6, R15, UR4, RZ ;  /* 0x000000040f067c25 */ /* 0x000fc8000f8e00ff */
[----:B------:R-:W-:-:S04]  /*5800*/  IMAD.WIDE.U32 R6, P1, R5, UR5, R6 ;  /* 0x0000000505067c25 */ /* 0x000fc8000f820006 */
[----:B------:R-:W-:-:S04]  /*5810*/  IMAD.WIDE.U32 R4, R5, UR4, RZ ;  /* 0x0000000405047c25 */ /* 0x000fc8000f8e00ff */
[----:B------:R-:W-:Y:S01]  /*5820*/  IMAD.MOV.U32 R4, RZ, RZ, R7 ;  /* 0x000000ffff047224 */ /* 0x000fe200078e0007 */
[----:B------:R-:W-:Y:S01]  /*5830*/  IADD3 RZ, P3, R5, R6, RZ ;  /* 0x0000000605ff7210 */ /* 0x000fe20007f7e0ff */
[----:B------:R-:W-:-:S04]  /*5840*/  IMAD.X R5, RZ, RZ, RZ, P1 ;  /* 0x000000ffff057224 */ /* 0x000fc800008e06ff */
[----:B------:R-:W-:-:S08]  /*5850*/  IMAD.WIDE.U32.X R4, R15, UR5, R4, P3 ;  /* 0x000000050f047c25 */ /* 0x000fd000098e0404 */
.L_x_109:
[--C-:B------:R-:W-:Y:S01]  /*5860*/  SHF.R.U64 R19, R4, UR7, R5.reuse ;  /* 0x0000000704137c19 */ /* 0x100fe20008001205 */
[----:B------:R-:W0:Y:S01]  /*5870*/  F2I.U32.TRUNC.NTZ R14, R14 ;  /* 0x0000000e000e7305 */ /* 0x000e22000020f000 */
[----:B------:R-:W-:Y:S01]  /*5880*/  SHF.R.U32.HI R4, RZ, UR7, R5 ;  /* 0x00000007ff047c19 */ /* 0x000fe20008011605 */
[----:B------:R-:W-:Y:S01]  /*5890*/  ULDC.64 UR4, c[0x0][0x620] ;  /* 0x0001880000047ab9 */ /* 0x000fe20000000a00 */
[----:B------:R-:W-:Y:S01]  /*58a0*/  IADD3 R7, P1, RZ, -R19, RZ ;  /* 0x80000013ff077210 */ /* 0x000fe20007f3e0ff */
[----:B------:R-:W-:Y:S01]  /*58b0*/  ULDC.64 UR6, c[0x0][0x640] ;  /* 0x0001900000067ab9 */ /* 0x000fe20000000a00 */
[----:B------:R-:W2:Y:S03]  /*58c0*/  LDC R18, c[0x0][0x148] ;  /* 0x00005200ff127b82 */ /* 0x000ea60000000800 */
[----:B------:R-:W-:Y:S01]  /*58d0*/  IMAD.X R4, RZ, RZ, ~R4, P1 ;  /* 0x000000ffff047224 */ /* 0x000fe200008e0e04 */
[----:B------:R-:W-:-:S03]  /*58e0*/  ISETP.NE.U32.AND P1, PT, RZ, UR6, PT ;  /* 0x00000006ff007c0c */ /* 0x000fc6000bf25070 */
[----:B------:R-:W-:Y:S01]  /*58f0*/  IMAD R6, R4, UR4, RZ ;  /* 0x0000000404067c24 */ /* 0x000fe2000f8e02ff */
[----:B------:R-:W-:Y:S01]  /*5900*/  ISETP.NE.AND.EX P1, PT, RZ, UR7, PT, P1 ;  /* 0x00000007ff007c0c */ /* 0x000fe2000bf25310 */
[----:B------:R-:W-:Y:S01]  /*5910*/  IMAD.WIDE.U32 R4, R7, UR4, R16 ;  /* 0x0000000407047c25 */ /* 0x000fe2000f8e0010 */
[----:B------:R-:W-:-:S03]  /*5920*/  ULDC UR4, c[0x0][0x618] ;  /* 0x0001860000047ab9 */ /* 0x000fc60000000800 */
[----:B------:R-:W-:Y:S01]  /*5930*/  IMAD R7, R7, UR5, R6 ;  /* 0x0000000507077c24 */ /* 0x000fe2000f8e0206 */
[----:B------:R-:W-:Y:S01]  /*5940*/  ULDC UR5, c[0x0][0x154] ;  /* 0x0000550000057ab9 */ /* 0x000fe20000000800 */
[----:B0-----:R-:W-:Y:S02]  /*5950*/  IMAD.MOV R6, RZ, RZ, -R14 ;  /* 0x000000ffff067224 */ /* 0x001fe400078e0a0e */
[----:B------:R-:W-:Y:S02]  /*5960*/  IMAD.IADD R5, R5, 0x1, R7 ;  /* 0x0000000105057824 */ /* 0x000fe400078e0207 */
[----:B-1----:R-:W-:Y:S01]  /*5970*/  IMAD R12, R13, R6, R12 ;  /* 0x000000060d0c7224 */ /* 0x002fe200078e020c */
[----:B------:R-:W-:Y:S02]  /*5980*/  I2FP.F32.U32 R6, R11 ;  /* 0x0000000b00067245 */ /* 0x000fe40000201000 */
[--C-:B------:R-:W-:Y:S02]  /*5990*/  SHF.R.U64 R13, R4, UR4, R5.reuse ;  /* 0x00000004040d7c19 */ /* 0x100fe40008001205 */
[----:B------:R-:W-:Y:S01]  /*59a0*/  SHF.R.U32.HI R4, RZ, UR4, R5 ;  /* 0x00000004ff047c19 */ /* 0x000fe20008011605 */
[----:B------:R-:W-:Y:S01]  /*59b0*/  FMUL R6, R6, UR5 ;  /* 0x0000000506067c20 */ /* 0x000fe20008400000 */
[----:B------:R-:W-:-:S02]  /*59c0*/  ULDC UR4, c[0x0][0x608] ;  /* 0x0001820000047ab9 */ /* 0x000fc40000000800 */
[--C-:B------:R-:W-:Y:S01]  /*59d0*/  SHF.R.U64 R15, R13, UR4, R4.reuse ;  /* 0x000000040d0f7c19 */ /* 0x100fe20008001204 */
[----:B------:R0:W1:Y:S01]  /*59e0*/  F2I.U32.TRUNC.NTZ R20, R6 ;  /* 0x0000000600147305 */ /* 0x000062000020f000 */
[----:B------:R-:W-:Y:S01]  /*59f0*/  SHF.R.U32.HI R4, RZ, UR4, R4 ;  /* 0x00000004ff047c19 */ /* 0x000fe20008011604 */
[----:B------:R-:W-:-:S03]  /*5a00*/  ULDC UR4, c[0x0][0x658] ;  /* 0x0001960000047ab9 */ /* 0x000fc60000000800 */
[--C-:B------:R-:W-:Y:S02]  /*5a10*/  SHF.R.U64 R14, R15, UR4, R4.reuse ;  /* 0x000000040f0e7c19 */ /* 0x100fe40008001204 */
[----:B------:R-:W-:-:S03]  /*5a20*/  SHF.R.U32.HI R21, RZ, UR4, R4 ;  /* 0x00000004ff157c19 */ /* 0x000fc60008011604 */
[----:B------:R-:W-:Y:S02]  /*5a30*/  IMAD.MOV.U32 R4, RZ, RZ, R14 ;  /* 0x000000ffff047224 */ /* 0x000fe400078e000e */
[----:B------:R-:W-:Y:S01]  /*5a40*/  IMAD.MOV.U32 R5, RZ, RZ, R21 ;  /* 0x000000ffff057224 */ /* 0x000fe200078e0015 */
[----:B0-----:R-:W-:Y:S06]  /*5a50*/  @!P1 BRA `(.L_x_110) ;  /* 0x0000000000289947 */ /* 0x001fec0003800000 */
        /* <DEDUP_REMOVED lines=10> */
.L_x_110:
[----:B------:R-:W-:Y:S01]  /*5b00*/  ISETP.NE.AND P1, PT, R2, 0x1, PT ;  /* 0x000000010200780c */ /* 0x000fe20003f25270 */
[----:B------:R-:W-:Y:S01]  /*5b10*/  ULDC UR4, c[0x0][0x648] ;  /* 0x0001920000047ab9 */ /* 0x000fe20000000800 */
[----:B------:R-:W-:Y:S01]  /*5b20*/  LOP3.LUT R15, R15, UR22, RZ, 0xc0, !PT ;  /* 0x000000160f0f7c12 */ /* 0x000fe2000f8ec0ff */
[----:B-1----:R-:W-:Y:S01]  /*5b30*/  IMAD.MOV R20, RZ, RZ, -R20 ;  /* 0x000000ffff147224 */ /* 0x002fe200078e0a14 */
[----:B------:R-:W-:Y:S01]  /*5b40*/  SHF.R.U64 R4, R4, UR4, R5 ;  /* 0x0000000404047c19 */ /* 0x000fe20008001205 */
[----:B------:R-:W-:Y:S01]  /*5b50*/  ULDC UR4, c[0x0][0x638] ;  /* 0x00018e0000047ab9 */ /* 0x000fe20000000800 */
[----:B------:R-:W-:Y:S01]  /*5b60*/  LOP3.LUT R13, R13, UR13, RZ, 0xc0, !PT ;  /* 0x0000000d0d0d7c12 */ /* 0x000fe2000f8ec0ff */
[----:B------:R-:W-:Y:S02]  /*5b70*/  ULDC UR5, c[0x0][0x610] ;  /* 0x0001840000057ab9 */ /* 0x000fe40000000800 */
[----:B------:R-:W-:Y:S02]  /*5b80*/  IMAD.MOV R5, RZ, RZ, -R4 ;  /* 0x000000ffff057224 */ /* 0x000fe400078e0a04 */
[----:B------:R-:W-:-:S02]  /*5b90*/  IMAD R15, R4, UR21, R15 ;  /* 0x00000015040f7c24 */ /* 0x000fc4000f8e020f */
[----:B--2---:R-:W-:Y:S02]  /*5ba0*/  @P1 IMAD R12, R18, R20, R11 ;  /* 0x00000014120c1224 */ /* 0x004fe400078e020b */
[----:B------:R-:W-:Y:S01]  /*5bb0*/  IMAD R14, R5, UR4, R14 ;  /* 0x00000004050e7c24 */ /* 0x000fe2000f8e020e */
[----:B------:R-:W-:Y:S01]  /*5bc0*/  ULDC UR4, c[0x0][0x600] ;  /* 0x0001800000047ab9 */ /* 0x000fe20000000800 */
[----:B------:R-:W-:Y:S02]  /*5bd0*/  IMAD R12, R15, UR5, R12 ;  /* 0x000000050f0c7c24 */ /* 0x000fe4000f8e020c */
[----:B------:R-:W-:Y:S02]  /*5be0*/  IMAD R5, R14, UR4, R13 ;  /* 0x000000040e057c24 */ /* 0x000fe4000f8e020d */
[----:B------:R-:W-:-:S03]  /*5bf0*/  IMAD.MOV.U32 R4, RZ, RZ, 0x1 ;  /* 0x00000001ff047424 */ /* 0x000fc600078e00ff */
[----:B------:R-:W-:Y:S02]  /*5c00*/  SEL R18, R5, R12, !P1 ;  /* 0x0000000c05127207 */ /* 0x000fe40004800000 */
[----:B------:R-:W-:-:S07]  /*5c10*/  SEL R22, R12, R5, !P1 ;  /* 0x000000050c167207 */ /* 0x000fce0004800000 */
.L_x_108:
[----:B------:R-:W-:Y:S05]  /*5c20*/  BSYNC B1 ;  /* 0x0000000000017941 */ /* 0x000fea0003800000 */
.L_x_107:
[----:B------:R-:W-:-:S13]  /*5c30*/  LOP3.LUT P1, RZ, R4, 0xff, RZ, 0xc0, !PT ;  /* 0x000000ff04ff7812 */ /* 0x000fda000782c0ff */
[----:B------:R-:W-:Y:S05]  /*5c40*/  @P1 BRA `(.L_x_111) ;  /* 0xfffffff000c01947 */ /* 0x000fea000383ffff */
[----:B------:R-:W-:Y:S05]  /*5c50*/  BSYNC B0 ;  /* 0x0000000000007941 */ /* 0x000fea0003800000 */
.L_x_99:
[----:B------:R-:W-:-:S03]  /*5c60*/  UMOV UR4, 0xffffffff ;  /* 0xffffffff00047882 */ /* 0x000fc60000000000 */
[----:B------:R-:W-:Y:S05]  /*5c70*/  BRA.DIV UR4, `(.L_x_112) ;  /* 0x0000000604907947 */ /* 0x000fea000b800000 */
[----:B------:R-:W-:-:S13]  /*5c80*/  ELECT P6, URZ, PT ;  /* 0x00000000003f782f */ /* 0x000fda00038c0000 */
.L_x_130:
[----:B------:R-:W-:Y:S04]  /*5c90*/  BSSY B0, `(.L_x_113) ;  /* 0x000003d000007945 */ /* 0x000fe80003800000 */
[----:B------:R-:W-:Y:S05]  /*5ca0*/  @!P6 BRA `(.L_x_114) ;  /* 0x0000000000ece947 */ /* 0x000fea0003800000 */
[----:B------:R-:W-:-:S04]  /*5cb0*/  LOP3.LUT R23, R23, 0x2, RZ, 0xfc, !PT ;  /* 0x0000000217177812 */ /* 0x000fc800078efcff */
[----:B------:R-:W-:-:S13]  /*5cc0*/  ISETP.NE.AND P0, PT, R23, 0x3, PT ;  /* 0x000000031700780c */ /* 0x000fda0003f05270 */
[----:B------:R-:W-:Y:S05]  /*5cd0*/  @!P0 BRA `(.L_x_115) ;  /* 0x0000000000048947 */ /* 0x000fea0003800000 */
[----:B------:R-:W-:Y:S01]  /*5ce0*/  BPT.TRAP 0x1 ;  /* 0x000000040000795c */ /* 0x000fe20000300000 */
.L_x_115:
[----:B------:R-:W0:Y:S01]  /*5cf0*/  S2R R5, SR_CgaCtaId ;  /* 0x0000000000057919 */ /* 0x000e220000008800 */
[----:B------:R-:W-:Y:S02]  /*5d00*/  MOV R0, 0x400 ;  /* 0x0000040000007802 */ /* 0x000fe40000000f00 */
[----:B------:R-:W-:Y:S02]  /*5d10*/  SHF.L.U32 R2, R3, 0x1f, RZ ;  /* 0x0000001f03027819 */ /* 0x000fe400000006ff */
[----:B0-----:R-:W-:-:S05]  /*5d20*/  LEA R5, R5, R0, 0x18 ;  /* 0x0000000005057211 */ /* 0x001fca00078ec0ff */
[----:B------:R-:W-:-:S04]  /*5d30*/  VIADD R5, R5, 0x30 ;  /* 0x0000003005057836 */ /* 0x000fc80000000000 */
[C---:B------:R-:W-:Y:S02]  /*5d40*/  IMAD R7, R8.reuse, 0x8, R5 ;  /* 0x0000000808077824 */ /* 0x040fe400078e0205 */
[----:B------:R-:W-:Y:S02]  /*5d50*/  VIADD R8, R8, 0x1 ;  /* 0x0000000108087836 */ /* 0x000fe40000000000 */
[----:B------:R-:W0:Y:S03]  /*5d60*/  SYNCS.PHASECHK.TRANS64.TRYWAIT P0, [R7+URZ], R2 ;  /* 0x00000002070075a7 */ /* 0x000e26000800017f */
[----:B------:R-:W-:-:S04]  /*5d70*/  ISETP.NE.AND P1, PT, R8, 0x6, PT ;  /* 0x000000060800780c */ /* 0x000fc80003f25270 */
[----:B------:R-:W-:Y:S02]  /*5d80*/  SEL R0, RZ, 0x1, P1 ;  /* 0x00000001ff007807 */ /* 0x000fe40000800000 */
[----:B------:R-:W-:Y:S02]  /*5d90*/  SEL R8, R8, RZ, P1 ;  /* 0x000000ff08087207 */ /* 0x000fe40000800000 */
[----:B------:R-:W-:-:S03]  /*5da0*/  LOP3.LUT R9, R3, R0, RZ, 0x3c, !PT ;  /* 0x0000000003097212 */ /* 0x000fc600078e3cff */
[----:B------:R-:W-:Y:S01]  /*5db0*/  IMAD R6, R8, 0x8, R5 ;  /* 0x0000000808067824 */ /* 0x000fe200078e0205 */
[----:B------:R-:W-:Y:S01]  /*5dc0*/  SHF.L.U32 R3, R9, 0x1f, RZ ;  /* 0x0000001f09037819 */ /* 0x000fe200000006ff */
[----:B0-----:R-:W-:Y:S06]  /*5dd0*/  @!P0 BRA `(.L_x_116) ;  /* 0x0000000400588947 */ /* 0x001fec0003800000 */
.L_x_131:
[----:B------:R-:W1:Y:S01]  /*5de0*/  SYNCS.PHASECHK.TRANS64.TRYWAIT P0, [R6+URZ], R3 ;  /* 0x00000003060075a7 */ /* 0x000e62000800017f */
[----:B------:R-:W-:-:S05]  /*5df0*/  VIADD R0, R8, 0x1 ;  /* 0x0000000108007836 */ /* 0x000fca0000000000 */
[----:B------:R-:W-:-:S04]  /*5e00*/  ISETP.NE.AND P1, PT, R0, 0x6, PT ;  /* 0x000000060000780c */ /* 0x000fc80003f25270 */
[----:B0-----:R-:W-:Y:S02]  /*5e10*/  SEL R2, RZ, 0x1, P1 ;  /* 0x00000001ff027807 */ /* 0x001fe40000800000 */
[----:B------:R-:W-:Y:S02]  /*5e20*/  SEL R0, R0, RZ, P1 ;  /* 0x000000ff00007207 */ /* 0x000fe40000800000 */
[----:B------:R-:W-:-:S03]  /*5e30*/  LOP3.LUT R9, R9, R2, RZ, 0x3c, !PT ;  /* 0x0000000209097212 */ /* 0x000fc600078e3cff */
[----:B------:R-:W-:Y:S01]  /*5e40*/  IMAD R7, R0, 0x8, R5 ;  /* 0x0000000800077824 */ /* 0x000fe200078e0205 */
[----:B------:R-:W-:Y:S01]  /*5e50*/  SHF.L.U32 R4, R9, 0x1f, RZ ;  /* 0x0000001f09047819 */ /* 0x000fe200000006ff */
[----:B-1----:R-:W-:Y:S06]  /*5e60*/  @!P0 BRA `(.L_x_117) ;  /* 0x0000000400488947 */ /* 0x002fec0003800000 */
.L_x_132:
[----:B------:R-:W1:Y:S01]  /*5e70*/  SYNCS.PHASECHK.TRANS64.TRYWAIT P0, [R7+URZ], R4 ;  /* 0x00000004070075a7 */ /* 0x000e62000800017f */
[----:B------:R-:W-:-:S05]  /*5e80*/  VIADD R0, R0, 0x1 ;  /* 0x0000000100007836 */ /* 0x000fca0000000000 */
[----:B------:R-:W-:-:S04]  /*5e90*/  ISETP.NE.AND P1, PT, R0, 0x6, PT ;  /* 0x000000060000780c */ /* 0x000fc80003f25270 */
[----:B------:R-:W-:Y:S02]  /*5ea0*/  SEL R2, RZ, 0x1, P1 ;  /* 0x00000001ff027807 */ /* 0x000fe40000800000 */
[----:B------:R-:W-:Y:S02]  /*5eb0*/  SEL R0, R0, RZ, P1 ;  /* 0x000000ff00007207 */ /* 0x000fe40000800000 */
[----:B------:R-:W-:-:S03]  /*5ec0*/  LOP3.LUT R9, R9, R2, RZ, 0x3c, !PT ;  /* 0x0000000209097212 */ /* 0x000fc600078e3cff */
[----:B0-----:R-:W-:Y:S01]  /*5ed0*/  IMAD R6, R0, 0x8, R5 ;  /* 0x0000000800067824 */ /* 0x001fe200078e0205 */
[----:B------:R-:W-:Y:S01]  /*5ee0*/  SHF.L.U32 R3, R9, 0x1f, RZ ;  /* 0x0000001f09037819 */ /* 0x000fe200000006ff */
[----:B-1----:R-:W-:Y:S06]  /*5ef0*/  @!P0 BRA `(.L_x_118) ;  /* 0x0000000400388947 */ /* 0x002fec0003800000 */
.L_x_133:
        /* <DEDUP_REMOVED lines=9> */
.L_x_134:
[----:B------:R-:W1:Y:S01]  /*5f90*/  SYNCS.PHASECHK.TRANS64.TRYWAIT P0, [R7+URZ], R4 ;  /* 0x00000004070075a7 */ /* 0x000e62000800017f */
[----:B------:R-:W-:-:S05]  /*5fa0*/  VIADD R0, R0, 0x1 ;  /* 0x0000000100007836 */ /* 0x000fca0000000000 */
[----:B------:R-:W-:-:S04]  /*5fb0*/  ISETP.NE.AND P1, PT, R0, 0x6, PT ;  /* 0x000000060000780c */ /* 0x000fc80003f25270 */
[----:B------:R-:W-:Y:S02]  /*5fc0*/  SEL R2, RZ, 0x1, P1 ;  /* 0x00000001ff027807 */ /* 0x000fe40000800000 */
[----:B------:R-:W-:Y:S02]  /*5fd0*/  SEL R0, R0, RZ, P1 ;  /* 0x000000ff00007207 */ /* 0x000fe40000800000 */
[----:B------:R-:W-:Y:S01]  /*5fe0*/  LOP3.LUT R2, R9, R2, RZ, 0x3c, !PT ;  /* 0x0000000209027212 */ /* 0x000fe200078e3cff */
[----:B-1----:R-:W-:Y:S06]  /*5ff0*/  @!P0 BRA `(.L_x_120) ;  /* 0x0000000400208947 */ /* 0x002fec0003800000 */
.L_x_135:
[----:B------:R-:W-:Y:S01]  /*6000*/  IMAD R5, R0, 0x8, R5 ;  /* 0x0000000800057824 */ /* 0x000fe200078e0205 */
[----:B------:R-:W-:-:S07]  /*6010*/  SHF.L.U32 R0, R2, 0x1f, RZ ;  /* 0x0000001f02007819 */ /* 0x000fce00000006ff */
.L_x_121:
[----:B--2---:R2:W3:Y:S02]  /*6020*/  SYNCS.PHASECHK.TRANS64.TRYWAIT P0, [R5+URZ], R0 ;  /* 0x00000000050075a7 */ /* 0x0044e4000800017f */
[----:B---3--:R-:W-:Y:S05]  /*6030*/  @!P0 NANOSLEEP.SYNCS 0x989680 ;  /* 0x009896800000895d */ /* 0x008fea0003900000 */
[----:B------:R-:W3:Y:S02]  /*6040*/  @!P0 SYNCS.PHASECHK.TRANS64 P0, [R5+URZ], R0 ;  /* 0x00000000050085a7 */ /* 0x000ee4000800007f */
[----:B---3--:R-:W-:Y:S05]  /*6050*/  @!P0 BRA `(.L_x_121) ;  /* 0xfffffffc00f08947 */ /* 0x008fea000383ffff */
.L_x_114:
[----:B------:R-:W-:Y:S05]  /*6060*/  BSYNC B0 ;  /* 0x0000000000007941 */ /* 0x000fea0003800000 */
.L_x_113:
[----:B------:R-:W-:Y:S05]  /*6070*/  EXIT ;  /* 0x000000000000794d */ /* 0x000fea0003800000 */
.L_x_15:
[----:B0-----:R-:W-:-:S04]  /*6080*/  IMAD.U32 R3, RZ, RZ, UR43 ;  /* 0x0000002bff037e24 */ /* 0x001fc8000f8e00ff */
[----:B------:R0:W1:Y:S03]  /*6090*/  SYNCS.PHASECHK.TRANS64.TRYWAIT P0, [R3+URZ+-0x8], R0 ;  /* 0xfffff800030075a7 */ /* 0x000066000800017f */
[----:B-1----:R-:W-:Y:S05]  /*60a0*/  @!P0 NANOSLEEP.SYNCS 0x989680 ;  /* 0x009896800000895d */ /* 0x002fea0003900000 */
[----:B------:R-:W1:Y:S02]  /*60b0*/  @!P0 SYNCS.PHASECHK.TRANS64 P0, [R3+URZ+-0x8], R0 ;  /* 0xfffff800030085a7 */ /* 0x000e64000800007f */
[----:B-1----:R-:W-:Y:S05]  /*60c0*/  @!P0 BRA `(.L_x_15) ;  /* 0xfffffffc00ec8947 */ /* 0x002fea000383ffff */
[----:B------:R-:W-:Y:S05]  /*60d0*/  BRA `(.L_x_122) ;  /* 0xffffffb4004c7947 */ /* 0x000fea000383ffff */
.L_x_20:
[----:B-1----:R1:W2:Y:S02]  /*60e0*/  SYNCS.PHASECHK.TRANS64.TRYWAIT P1, [R3+URZ], R0 ;  /* 0x00000000030075a7 */ /* 0x0022a4000802017f */
[----:B--2---:R-:W-:Y:S05]  /*60f0*/  @!P1 NANOSLEEP.SYNCS 0x989680 ;  /* 0x009896800000995d */ /* 0x004fea0003900000 */
[----:B------:R-:W2:Y:S02]  /*6100*/  @!P1 SYNCS.PHASECHK.TRANS64 P1, [R3+URZ], R0 ;  /* 0x00000000030095a7 */ /* 0x000ea4000802007f */
[----:B--2---:R-:W-:Y:S05]  /*6110*/  @!P1 BRA `(.L_x_20) ;  /* 0xfffffffc00f09947 */ /* 0x004fea000383ffff */
[----:B------:R-:W-:Y:S05]  /*6120*/  BRA `(.L_x_19) ;  /* 0xffffffb400b87947 */ /* 0x000fea000383ffff */
.L_x_25:
[----:B-1----:R-:W-:-:S04]  /*6130*/  IMAD.U32 R4, RZ, RZ, UR6 ;  /* 0x00000006ff047e24 */ /* 0x002fc8000f8e00ff */
[----:B------:R1:W2:Y:S03]  /*6140*/  SYNCS.PHASECHK.TRANS64.TRYWAIT P1, [R4+URZ], R3 ;  /* 0x00000003040075a7 */ /* 0x0002a6000802017f */
[----:B--2---:R-:W-:Y:S05]  /*6150*/  @!P1 NANOSLEEP.SYNCS 0x989680 ;  /* 0x009896800000995d */ /* 0x004fea0003900000 */
[----:B------:R-:W2:Y:S02]  /*6160*/  @!P1 SYNCS.PHASECHK.TRANS64 P1, [R4+URZ], R3 ;  /* 0x00000003040095a7 */ /* 0x000ea4000802007f */
[----:B--2---:R-:W-:Y:S05]  /*6170*/  @!P1 BRA `(.L_x_25) ;  /* 0xfffffffc00ec9947 */ /* 0x004fea000383ffff */
[----:B------:R-:W-:Y:S05]  /*6180*/  BRA `(.L_x_24) ;  /* 0xffffffbc00c07947 */ /* 0x000fea000383ffff */
.L_x_31:
[----:B0-----:R-:W-:-:S04]  /*6190*/  IMAD.U32 R3, RZ, RZ, UR43 ;  /* 0x0000002bff037e24 */ /* 0x001fc8000f8e00ff */
[----:B------:R0:W1:Y:S03]  /*61a0*/  SYNCS.PHASECHK.TRANS64.TRYWAIT P0, [R3+URZ+0x8], R0 ;  /* 0x00000800030075a7 */ /* 0x000066000800017f */
[----:B-1----:R-:W-:Y:S05]  /*61b0*/  @!P0 NANOSLEEP.SYNCS 0x989680 ;  /* 0x009896800000895d */ /* 0x002fea0003900000 */
[----:B------:R-:W1:Y:S02]  /*61c0*/  @!P0 SYNCS.PHASECHK.TRANS64 P0, [R3+URZ+0x8], R0 ;  /* 0x00000800030085a7 */ /* 0x000e64000800007f */
[----:B-1----:R-:W-:Y:S05]  /*61d0*/  @!P0 BRA `(.L_x_31) ;  /* 0xfffffffc00ec8947 */ /* 0x002fea000383ffff */
[----:B------:R-:W-:Y:S05]  /*61e0*/  BRA `(.L_x_123) ;  /* 0xffffffc8003c7947 */ /* 0x000fea000383ffff */
.L_x_100:
[----:B------:R-:W-:Y:S01]  /*61f0*/  BSSY B1, `(.L_x_124) ;  /* 0x0000006000017945 */ /* 0x000fe20003800000 */
[----:B------:R-:W-:-:S07]  /*6200*/  IMAD.MOV.U32 R15, RZ, RZ, -0x1 ;  /* 0xffffffffff0f7424 */ /* 0x000fce00078e00ff */
[----:B-----5:R-:W-:Y:S05]  /*6210*/  WARPSYNC.COLLECTIVE R15, `(.L_x_125) ;  /* 0x000000000f0c7348 */ /* 0x020fea0003c00000 */
[----:B------:R-:W-:Y:S02]  /*6220*/  ELECT P6, UR62, PT ;  /* 0x00000000003e782f */ /* 0x000fe400038c0000 */
[----:B------:R-:W-:Y:S01]  /*6230*/  MOV R14, UR62 ;  /* 0x0000003e000e7c02 */ /* 0x000fe20008000f00 */
[----:B-----5:R-:W-:Y:S10]  /*6240*/  ENDCOLLECTIVE ;  /* 0x000000000000791b */ /* 0x020ff40003800000 */
.L_x_125:
[----:B------:R-:W-:Y:S05]  /*6250*/  BSYNC B1 ;  /* 0x0000000000017941 */ /* 0x000fea0003800000 */
.L_x_124:
[----:B------:R-:W-:Y:S05]  /*6260*/  BRA `(.L_x_126) ;  /* 0xffffffec00447947 */ /* 0x000fea000383ffff */
.L_x_103:
[----:B-1----:R1:W2:Y:S02]  /*6270*/  SYNCS.PHASECHK.TRANS64.TRYWAIT P1, [R11+URZ+0x30], R6 ;  /* 0x000030060b0075a7 */ /* 0x0022a4000802017f */
[----:B--2---:R-:W-:Y:S05]  /*6280*/  @!P1 NANOSLEEP.SYNCS 0x989680 ;  /* 0x009896800000995d */ /* 0x004fea0003900000 */
[----:B------:R-:W2:Y:S02]  /*6290*/  @!P1 SYNCS.PHASECHK.TRANS64 P1, [R11+URZ+0x30], R6 ;  /* 0x000030060b0095a7 */ /* 0x000ea4000802007f */
[----:B--2---:R-:W-:Y:S05]  /*62a0*/  @!P1 BRA `(.L_x_103) ;  /* 0xfffffffc00f09947 */ /* 0x004fea000383ffff */
[----:B------:R-:W-:Y:S05]  /*62b0*/  BRA `(.L_x_127) ;  /* 0xffffffec00787947 */ /* 0x000fea000383ffff */
.L_x_112:
[----:B------:R-:W-:Y:S01]  /*62c0*/  BSSY B0, `(.L_x_128) ;  /* 0x0000006000007945 */ /* 0x000fe20003800000 */
[----:B------:R-:W-:-:S07]  /*62d0*/  IMAD.MOV.U32 R15, RZ, RZ, -0x1 ;  /* 0xffffffffff0f7424 */ /* 0x000fce00078e00ff */
[----:B-----5:R-:W-:Y:S05]  /*62e0*/  WARPSYNC.COLLECTIVE R15, `(.L_x_129) ;  /* 0x000000000f0c7348 */ /* 0x020fea0003c00000 */
[----:B------:R-:W-:Y:S02]  /*62f0*/  ELECT P6, UR62, PT ;  /* 0x00000000003e782f */ /* 0x000fe400038c0000 */
[----:B------:R-:W-:Y:S01]  /*6300*/  MOV R14, UR62 ;  /* 0x0000003e000e7c02 */ /* 0x000fe20008000f00 */
[----:B-----5:R-:W-:Y:S10]  /*6310*/  ENDCOLLECTIVE ;  /* 0x000000000000791b */ /* 0x020ff40003800000 */
.L_x_129:
[----:B------:R-:W-:Y:S05]  /*6320*/  BSYNC B0 ;  /* 0x0000000000007941 */ /* 0x000fea0003800000 */
.L_x_128:
[----:B------:R-:W-:Y:S05]  /*6330*/  BRA `(.L_x_130) ;  /* 0xfffffff800547947 */ /* 0x000fea000383ffff */
.L_x_116:
[----:B0-----:R0:W1:Y:S02]  /*6340*/  SYNCS.PHASECHK.TRANS64.TRYWAIT P0, [R7+URZ], R2 ;  /* 0x00000002070075a7 */ /* 0x001064000800017f */
[----:B-1----:R-:W-:Y:S05]  /*6350*/  @!P0 NANOSLEEP.SYNCS 0x989680 ;  /* 0x009896800000895d */ /* 0x002fea0003900000 */
[----:B------:R-:W1:Y:S02]  /*6360*/  @!P0 SYNCS.PHASECHK.TRANS64 P0, [R7+URZ], R2 ;  /* 0x00000002070085a7 */ /* 0x000e64000800007f */
[----:B-1----:R-:W-:Y:S05]  /*6370*/  @!P0 BRA `(.L_x_116) ;  /* 0xfffffffc00f08947 */ /* 0x002fea000383ffff */
[----:B------:R-:W-:Y:S05]  /*6380*/  BRA `(.L_x_131) ;  /* 0xfffffff800947947 */ /* 0x000fea000383ffff */
.L_x_117:
[----:B0-----:R0:W1:Y:S02]  /*6390*/  SYNCS.PHASECHK.TRANS64.TRYWAIT P0, [R6+URZ], R3 ;  /* 0x00000003060075a7 */ /* 0x001064000800017f */
[----:B-1----:R-:W-:Y:S05]  /*63a0*/  @!P0 NANOSLEEP.SYNCS 0x989680 ;  /* 0x009896800000895d */ /* 0x002fea0003900000 */
[----:B------:R-:W1:Y:S02]  /*63b0*/  @!P0 SYNCS.PHASECHK.TRANS64 P0, [R6+URZ], R3 ;  /* 0x00000003060085a7 */ /* 0x000e64000800007f */
[----:B-1----:R-:W-:Y:S05]  /*63c0*/  @!P0 BRA `(.L_x_117) ;  /* 0xfffffffc00f08947 */ /* 0x002fea000383ffff */
[----:B------:R-:W-:Y:S05]  /*63d0*/  BRA `(.L_x_132) ;  /* 0xfffffff800a47947 */ /* 0x000fea000383ffff */
.L_x_118:
[----:B0-----:R0:W1:Y:S02]  /*63e0*/  SYNCS.PHASECHK.TRANS64.TRYWAIT P0, [R7+URZ], R4 ;  /* 0x00000004070075a7 */ /* 0x001064000800017f */
[----:B-1----:R-:W-:Y:S05]  /*63f0*/  @!P0 NANOSLEEP.SYNCS 0x989680 ;  /* 0x009896800000895d */ /* 0x002fea0003900000 */
[----:B------:R-:W1:Y:S02]  /*6400*/  @!P0 SYNCS.PHASECHK.TRANS64 P0, [R7+URZ], R4 ;  /* 0x00000004070085a7 */ /* 0x000e64000800007f */
[----:B-1----:R-:W-:Y:S05]  /*6410*/  @!P0 BRA `(.L_x_118) ;  /* 0xfffffffc00f08947 */ /* 0x002fea000383ffff */
[----:B------:R-:W-:Y:S05]  /*6420*/  BRA `(.L_x_133) ;  /* 0xfffffff800b47947 */ /* 0x000fea000383ffff */
.L_x_119:
[----:B0-----:R0:W1:Y:S02]  /*6430*/  SYNCS.PHASECHK.TRANS64.TRYWAIT P0, [R6+URZ], R3 ;  /* 0x00000003060075a7 */ /* 0x001064000800017f */
[----:B-1----:R-:W-:Y:S05]  /*6440*/  @!P0 NANOSLEEP.SYNCS 0x989680 ;  /* 0x009896800000895d */ /* 0x002fea0003900000 */
[----:B------:R-:W1:Y:S02]  /*6450*/  @!P0 SYNCS.PHASECHK.TRANS64 P0, [R6+URZ], R3 ;  /* 0x00000003060085a7 */ /* 0x000e64000800007f */
[----:B-1----:R-:W-:Y:S05]  /*6460*/  @!P0 BRA `(.L_x_119) ;  /* 0xfffffffc00f08947 */ /* 0x002fea000383ffff */
[----:B------:R-:W-:Y:S05]  /*6470*/  BRA `(.L_x_134) ;  /* 0xfffffff800c47947 */ /* 0x000fea000383ffff */
.L_x_120:
[----:B-1----:R1:W2:Y:S02]  /*6480*/  SYNCS.PHASECHK.TRANS64.TRYWAIT P0, [R7+URZ], R4 ;  /* 0x00000004070075a7 */ /* 0x0022a4000800017f */
[----:B--2---:R-:W-:Y:S05]  /*6490*/  @!P0 NANOSLEEP.SYNCS 0x989680 ;  /* 0x009896800000895d */ /* 0x004fea0003900000 */
[----:B------:R-:W2:Y:S02]  /*64a0*/  @!P0 SYNCS.PHASECHK.TRANS64 P0, [R7+URZ], R4 ;  /* 0x00000004070085a7 */ /* 0x000ea4000800007f */
[----:B--2---:R-:W-:Y:S05]  /*64b0*/  @!P0 BRA `(.L_x_120) ;  /* 0xfffffffc00f08947 */ /* 0x004fea000383ffff */
[----:B------:R-:W-:Y:S05]  /*64c0*/  BRA `(.L_x_135) ;  /* 0xfffffff800cc7947 */ /* 0x000fea000383ffff */
.L_x_136:
[----:B------:R-:W-:-:S00]  /*64d0*/  BRA `(.L_x_136) ;  /* 0xfffffffc00fc7947 */ /* 0x000fc0000383ffff */
[----:B------:R-:W-:-:S00]  /*64e0*/  NOP ;  /* 0x0000000000007918 */ /* 0x000fc00000000000 */
        /* <DEDUP_REMOVED lines=9> */
.L_x_137:


//--------------------- .nv.global.init           --------------------------
	.section	.nv.global.init,"aw",@progbits
.nv.global.init:
	.type		$str$22,@object
	.size		$str$22,($str$23 - $str$22)
$str$22:
        /*0000*/ 	.byte	0x6b, 0x5f, 0x74, 0x69, 0x6c, 0x65, 0x5f, 0x63, 0x6f, 0x75, 0x6e, 0x74, 0x20, 0x3e, 0x3d, 0x20
        /*0010*/ 	.byte	0x31, 0x00
	.type		$str$23,@object
	.size		$str$23,(__unnamed_1 - $str$23)
$str$23:
        /*0012*/ 	.byte	0x2f, 0x74, 0x6d, 0x70, 0x2f, 0x63, 0x75, 0x74, 0x6c, 0x61, 0x73, 0x73, 0x5f, 0x73, 0x77, 0x65
        /*0022*/ 	.byte	0x65, 0x70, 0x5f, 0x73, 0x72, 0x63, 0x2f, 0x69, 0x6e, 0x63, 0x6c, 0x75, 0x64, 0x65, 0x2f, 0x63
        /*0032*/ 	.byte	0x75, 0x74, 0x6c, 0x61, 0x73, 0x73, 0x2f, 0x67, 0x65, 0x6d, 0x6d, 0x2f, 0x63, 0x6f, 0x6c, 0x6c
        /*0042*/ 	.byte	0x65, 0x63, 0x74, 0x69, 0x76, 0x65, 0x2f, 0x73, 0x6d, 0x39, 0x30, 0x5f, 0x6d, 0x6d, 0x61, 0x5f
        /*0052*/ 	.byte	0x74, 0x6d, 0x61, 0x5f, 0x67, 0x6d, 0x6d, 0x61, 0x5f, 0x73, 0x73, 0x5f, 0x77, 0x61, 0x72, 0x70
        /*0062*/ 	.byte	0x73, 0x70, 0x65, 0x63, 0x69, 0x61, 0x6c, 0x69, 0x7a, 0x65, 0x64, 0x2e, 0x68, 0x70, 0x70, 0x00
	.type		__unnamed_1,@object
	.size		__unnamed_1,(.L_0 - __unnamed_1)
__unnamed_1:
        /*0072*/ 	.byte	0x76, 0x6f, 0x69, 0x64, 0x20, 0x63, 0x75, 0x74, 0x6c, 0x61, 0x73, 0x73, 0x3a, 0x3a, 0x67, 0x65
        /* <DEDUP_REMOVED lines=174> */
        /*0b62*/ 	.byte	0x65, 0x3a, 0x3a, 0x69, 0x64, 0x65, 0x6e, 0x74, 0x69, 0x74, 0x79, 0x5d, 0x00
.L_0:


//--------------------- .nv.shared._ZN7cutlass13device_kernelINS_4gemm6kernel13GemmUniversalIN4cute5tupleIJiiiiEEENS1_10collective13CollectiveMmaINS1_34MainloopSm90TmaGmmaWarpSpecializedILi6ENS5_IJNS4_1CILi1EEESB_SB_EEENS1_32KernelTmaWarpSpecializedPingpongEEENS5_IJNSA_ILi64EEESF_NSA_ILi128EEEEEEfNS5_IJlSB_lEEEfSI_NS4_8TiledMMAINS4_8MMA_AtomIJNS4_4SM904GMMA29MMA_64x64x8_F32TF32TF32_SS_TNILNSM_7ScaleInE1ELSO_1EEEEEENS4_6LayoutISC_NS5_IJNSA_ILi0EEESS_SS_EEEEENS5_IJNS4_10UnderscoreESV_SV_EEEEENS4_13SM90_TMA_LOADENS4_14ComposedLayoutINS4_7SwizzleILi3ELi4ELi3EEENS4_18smem_ptr_flag_bitsILi32EEENSR_INS5_IJNSA_ILi8EEENSA_ILi32EEEEEENS5_IJS15_SB_EEEEEEEvNS4_8identityESY_S19_vS1A_EENS_8epilogue10collective6detail29Sm90TmaWarpSpecializedAdapterINS1D_15DefaultEpilogueIfSI_SI_NS1C_6thread17LinearCombinationIfLi1EffLNS1H_9ScaleType4KindE0ELNS_15FloatRoundStyleE2EfEENS1_15EpilogueDefaultEEEEEvvEEEEvNT_6ParamsE --------------------------
	.section	.nv.shared._ZN7cutlass13device_kernelINS_4gemm6kernel13GemmUniversalIN4cute5tupleIJiiiiEEENS1_10collective13CollectiveMmaINS1_34MainloopSm90TmaGmmaWarpSpecializedILi6ENS5_IJNS4_1CILi1EEESB_SB_EEENS1_32KernelTmaWarpSpecializedPingpongEEENS5_IJNSA_ILi64EEESF_NSA_ILi128EEEEEEfNS5_IJlSB_lEEEfSI_NS4_8TiledMMAINS4_8MMA_AtomIJNS4_4SM904GMMA29MMA_64x64x8_F32TF32TF32_SS_TNILNSM_7ScaleInE1ELSO_1EEEEEENS4_6LayoutISC_NS5_IJNSA_ILi0EEESS_SS_EEEEENS5_IJNS4_10UnderscoreESV_SV_EEEEENS4_13SM90_TMA_LOADENS4_14ComposedLayoutINS4_7SwizzleILi3ELi4ELi3EEENS4_18smem_ptr_flag_bitsILi32EEENSR_INS5_IJNSA_ILi8EEENSA_ILi32EEEEEENS5_IJS15_SB_EEEEEEEvNS4_8identityESY_S19_vS1A_EENS_8epilogue10collective6detail29Sm90TmaWarpSpecializedAdapterINS1D_15DefaultEpilogueIfSI_SI_NS1C_6thread17LinearCombinationIfLi1EffLNS1H_9ScaleType4KindE0ELNS_15FloatRoundStyleE2EfEENS1_15EpilogueDefaultEEEEEvvEEEEvNT_6ParamsE,"aw",@nobits
	.sectionflags	@""
	.align	16
	.zero		1024


//--------------------- .nv.shared.reserved.0     --------------------------
	.section	.nv.shared.reserved.0,"aw",@nobits
	.weak		__nv_reservedSMEM_offset_0_alias
	.size		__nv_reservedSMEM_offset_0_alias, 0, 0
	.other		__nv_reservedSMEM_offset_0_alias,@"STO_CUDA_RESERVED_SHARED STV_DEFAULT"
__nv_reservedSMEM_offset_0_alias:
	.zero		0


//--------------------- .nv.global                --------------------------
	.section	.nv.global,"aw",@nobits
.nv.global:
	.type		_ZN40_INTERNAL_bfbdce37_4_k_cu_bcc54f5c_166764cute1_E,@object
	.size		_ZN40_INTERNAL_bfbdce37_4_k_cu_bcc54f5c_166764cute1_E,(_ZN40_INTERNAL_bfbdce37_4_k_cu_bcc54f5c_166764cuda3std3__45__cpo6cbeginE - _ZN40_INTERNAL_bfbdce37_4_k_cu_bcc54f5c_166764cute1_E)
_ZN40_INTERNAL_bfbdce37_4_k_cu_bcc54f5c_166764cute1_E:
	.zero		1
	.type		_ZN40_INTERNAL_bfbdce37_4_k_cu_bcc54f5c_166764cuda3std3__45__cpo6cbeginE,@object
	.size		_ZN40_INTERNAL_bfbdce37_4_k_cu_bcc54f5c_166764cuda3std3__45__cpo6cbeginE,(_ZN40_INTERNAL_bfbdce37_4_k_cu_bcc54f5c_166764cuda3std3__48in_placeE - _ZN40_INTERNAL_bfbdce37_4_k_cu_bcc54f5c_166764cuda3std3__45__cpo6cbeginE)
_ZN40_INTERNAL_bfbdce37_4_k_cu_bcc54f5c_166764cuda3std3__45__cpo6cbeginE:
	.zero		1
	.type		_ZN40_INTERNAL_bfbdce37_4_k_cu_bcc54f5c_166764cuda3std3__48in_placeE,@object
	.size		_ZN40_INTERNAL_bfbdce37_4_k_cu_bcc54f5c_166764cuda3std3__48in_placeE,(_ZN40_INTERNAL_bfbdce37_4_k_cu_bcc54f5c_166764cuda3std6ranges3__45__cpo9iter_moveE - _ZN40_INTERNAL_bfbdce37_4_k_cu_bcc54f5c_166764cuda3std3__48in_placeE)
_ZN40_INTERNAL_bfbdce37_4_k_cu_bcc54f5c_166764cuda3std3__48in_placeE:
	.zero		1
	.type		_ZN40_INTERNAL_bfbdce37_4_k_cu_bcc54f5c_166764cuda3std6ranges3__45__cpo9iter_moveE,@object
	.size		_ZN40_INTERNAL_bfbdce37_4_k_cu_bcc54f5c_166764cuda3std6ranges3__45__cpo9iter_moveE,(_ZN40_INTERNAL_bfbdce37_4_k_cu_bcc54f5c_166764cuda3std3__45__cpo5beginE - _ZN40_INTERNAL_bfbdce37_4_k_cu_bcc54f5c_166764cuda3std6ranges3__45__cpo9iter_moveE)
_ZN40_INTERNAL_bfbdce37_4_k_cu_bcc54f5c_166764cuda3std6ranges3__45__cpo9iter_moveE:
	.zero		1
	.type		_ZN40_INTERNAL_bfbdce37_4_k_cu_bcc54f5c_166764cuda3std3__45__cpo5beginE,@object
	.size		_ZN40_INTERNAL_bfbdce37_4_k_cu_bcc54f5c_166764cuda3std3__45__cpo5beginE,(_ZN40_INTERNAL_bfbdce37_4_k_cu_bcc54f5c_166764cuda3std3__442_GLOBAL__N__bfbdce37_4_k_cu_bcc54f5c_166766ignoreE - _ZN40_INTERNAL_bfbdce37_4_k_cu_bcc54f5c_166764cuda3std3__45__cpo5beginE)
_ZN40_INTERNAL_bfbdce37_4_k_cu_bcc54f5c_166764cuda3std3__45__cpo5beginE:
	.zero		1
	.type		_ZN40_INTERNAL_bfbdce37_4_k_cu_bcc54f5c_166764cuda3std3__442_GLOBAL__N__bfbdce37_4_k_cu_bcc54f5c_166766ignoreE,@object
	.size		_ZN40_INTERNAL_bfbdce37_4_k_cu_bcc54f5c_166764cuda3std3__442_GLOBAL__N__bfbdce37_4_k_cu_bcc54f5c_166766ignoreE,(_ZN40_INTERNAL_bfbdce37_4_k_cu_bcc54f5c_166764cute7productE - _ZN40_INTERNAL_bfbdce37_4_k_cu_bcc54f5c_166764cuda3std3__442_GLOBAL__N__bfbdce37_4_k_cu_bcc54f5c_166766ignoreE)
_ZN40_INTERNAL_bfbdce37_4_k_cu_bcc54f5c_166764cuda3std3__442_GLOBAL__N__bfbdce37_4_k_cu_bcc54f5c_166766ignoreE:
	.zero		1
	.type		_ZN40_INTERNAL_bfbdce37_4_k_cu_bcc54f5c_166764cute7productE,@object
	.size		_ZN40_INTERNAL_bfbdce37_4_k_cu_bcc54f5c_166764cute7productE,(_ZN40_INTERNAL_bfbdce37_4_k_cu_bcc54f5c_166764cuda3std3__45__cpo3endE - _ZN40_INTERNAL_bfbdce37_4_k_cu_bcc54f5c_166764cute7productE)
_ZN40_INTERNAL_bfbdce37_4_k_cu_bcc54f5c_166764cute7productE:
	.zero		1
	.type		_ZN40_INTERNAL_bfbdce37_4_k_cu_bcc54f5c_166764cuda3std3__45__cpo3endE,@object
	.size		_ZN40_INTERNAL_bfbdce37_4_k_cu_bcc54f5c_166764cuda3std3__45__cpo3endE,(_ZN40_INTERNAL_bfbdce37_4_k_cu_bcc54f5c_166764cuda3std3__419piecewise_constructE - _ZN40_INTERNAL_bfbdce37_4_k_cu_bcc54f5c_166764cuda3std3__45__cpo3endE)
_ZN40_INTERNAL_bfbdce37_4_k_cu_bcc54f5c_166764cuda3std3__45__cpo3endE:
	.zero		1
	.type		_ZN40_INTERNAL_bfbdce37_4_k_cu_bcc54f5c_166764cuda3std3__419piecewise_constructE,@object
	.size		_ZN40_INTERNAL_bfbdce37_4_k_cu_bcc54f5c_166764cuda3std3__419piecewise_constructE,(_ZN40_INTERNAL_bfbdce37_4_k_cu_bcc54f5c_166764cuda3std3__45__cpo4cendE - _ZN40_INTERNAL_bfbdce37_4_k_cu_bcc54f5c_166764cuda3std3__419piecewise_constructE)
_ZN40_INTERNAL_bfbdce37_4_k_cu_bcc54f5c_166764cuda3std3__419piecewise_constructE:
	.zero		1
	.type		_ZN40_INTERNAL_bfbdce37_4_k_cu_bcc54f5c_166764cuda3std3__45__cpo4cendE,@object
	.size		_ZN40_INTERNAL_bfbdce37_4_k_cu_bcc54f5c_166764cuda3std3__45__cpo4cendE,(_ZN40_INTERNAL_bfbdce37_4_k_cu_bcc54f5c_166764cuda3std6ranges3__45__cpo4swapE - _ZN40_INTERNAL_bfbdce37_4_k_cu_bcc54f5c_166764cuda3std3__45__cpo4cendE)
_ZN40_INTERNAL_bfbdce37_4_k_cu_bcc54f5c_166764cuda3std3__45__cpo4cendE:
	.zero		1
	.type		_ZN40_INTERNAL_bfbdce37_4_k_cu_bcc54f5c_166764cuda3std6ranges3__45__cpo4swapE,@object
	.size		_ZN40_INTERNAL_bfbdce37_4_k_cu_bcc54f5c_166764cuda3std6ranges3__45__cpo4swapE,(.L_8 - _ZN40_INTERNAL_bfbdce37_4_k_cu_bcc54f5c_166764cuda3std6ranges3__45__cpo4swapE)
_ZN40_INTERNAL_bfbdce37_4_k_cu_bcc54f5c_166764cuda3std6ranges3__45__cpo4swapE:
	.zero		1
.L_8:


//--------------------- .nv.constant0._ZN7cutlass13device_kernelINS_4gemm6kernel13GemmUniversalIN4cute5tupleIJiiiiEEENS1_10collective13CollectiveMmaINS1_34MainloopSm90TmaGmmaWarpSpecializedILi6ENS5_IJNS4_1CILi1EEESB_SB_EEENS1_32KernelTmaWarpSpecializedPingpongEEENS5_IJNSA_ILi64EEESF_NSA_ILi128EEEEEEfNS5_IJlSB_lEEEfSI_NS4_8TiledMMAINS4_8MMA_AtomIJNS4_4SM904GMMA29MMA_64x64x8_F32TF32TF32_SS_TNILNSM_7ScaleInE1ELSO_1EEEEEENS4_6LayoutISC_NS5_IJNSA_ILi0EEESS_SS_EEEEENS5_IJNS4_10UnderscoreESV_SV_EEEEENS4_13SM90_TMA_LOADENS4_14ComposedLayoutINS4_7SwizzleILi3ELi4ELi3EEENS4_18smem_ptr_flag_bitsILi32EEENSR_INS5_IJNSA_ILi8EEENSA_ILi32EEEEEENS5_IJS15_SB_EEEEEEEvNS4_8identityESY_S19_vS1A_EENS_8epilogue10collective6detail29Sm90TmaWarpSpecializedAdapterINS1D_15DefaultEpilogueIfSI_SI_NS1C_6thread17LinearCombinationIfLi1EffLNS1H_9ScaleType4KindE0ELNS_15FloatRoundStyleE2EfEENS1_15EpilogueDefaultEEEEEvvEEEEvNT_6ParamsE --------------------------
	.section	.nv.constant0._ZN7cutlass13device_kernelINS_4gemm6kernel13GemmUniversalIN4cute5tupleIJiiiiEEENS1_10collective13CollectiveMmaINS1_34MainloopSm90TmaGmmaWarpSpecializedILi6ENS5_IJNS4_1CILi1EEESB_SB_EEENS1_32KernelTmaWarpSpecializedPingpongEEENS5_IJNSA_ILi64EEESF_NSA_ILi128EEEEEEfNS5_IJlSB_lEEEfSI_NS4_8TiledMMAINS4_8MMA_AtomIJNS4_4SM904GMMA29MMA_64x64x8_F32TF32TF32_SS_TNILNSM_7ScaleInE1ELSO_1EEEEEENS4_6LayoutISC_NS5_IJNSA_ILi0EEESS_SS_EEEEENS5_IJNS4_10UnderscoreESV_SV_EEEEENS4_13SM90_TMA_LOADENS4_14ComposedLayoutINS4_7SwizzleILi3ELi4ELi3EEENS4_18smem_ptr_flag_bitsILi32EEENSR_INS5_IJNSA_ILi8EEENSA_ILi32EEEEEENS5_IJS15_SB_EEEEEEEvNS4_8identityESY_S19_vS1A_EENS_8epilogue10collective6detail29Sm90TmaWarpSpecializedAdapterINS1D_15DefaultEpilogueIfSI_SI_NS1C_6thread17LinearCombinationIfLi1EffLNS1H_9ScaleType4KindE0ELNS_15FloatRoundStyleE2EfEENS1_15EpilogueDefaultEEEEEvvEEEEvNT_6ParamsE,"a",@progbits
	.sectionflags	@""
	.align	4
.nv.constant0._ZN7cutlass13device_kernelINS_4gemm6kernel13GemmUniversalIN4cute5tupleIJiiiiEEENS1_10collective13CollectiveMmaINS1_34MainloopSm90TmaGmmaWarpSpecializedILi6ENS5_IJNS4_1CILi1EEESB_SB_EEENS1_32KernelTmaWarpSpecializedPingpongEEENS5_IJNSA_ILi64EEESF_NSA_ILi128EEEEEEfNS5_IJlSB_lEEEfSI_NS4_8TiledMMAINS4_8MMA_AtomIJNS4_4SM904GMMA29MMA_64x64x8_F32TF32TF32_SS_TNILNSM_7ScaleInE1ELSO_1EEEEEENS4_6LayoutISC_NS5_IJNSA_ILi0EEESS_SS_EEEEENS5_IJNS4_10UnderscoreESV_SV_EEEEENS4_13SM90_TMA_LOADENS4_14ComposedLayoutINS4_7SwizzleILi3ELi4ELi3EEENS4_18smem_ptr_flag_bitsILi32EEENSR_INS5_IJNSA_ILi8EEENSA_ILi32EEEEEENS5_IJS15_SB_EEEEEEEvNS4_8identityESY_S19_vS1A_EENS_8epilogue10collective6detail29Sm90TmaWarpSpecializedAdapterINS1D_15DefaultEpilogueIfSI_SI_NS1C_6thread17LinearCombinationIfLi1EffLNS1H_9ScaleType4KindE0ELNS_15FloatRoundStyleE2EfEENS1_15EpilogueDefaultEEEEEvvEEEEvNT_6ParamsE:
	.zero		1664


//--------------------- SYMBOLS --------------------------

	.type		.nv.reservedSmem.offset0,@object
	.size		.nv.reservedSmem.offset0,0x4
	.type		__assertfail,@function
